	.target	sm_100a

	.elftype	@"ET_EXEC"


//--------------------- .note.nv.tkinfo           --------------------------
	.section	.note.nv.tkinfo,"",@"SHT_NOTE"
	.sectionflags	@"SHF_NOTE_NV_TKINFO"
	.tkinfo
        /*0018*/ 	.word	0x00000002
        /*0030*/ 	.string	""
        /*0030*/ 	.string	"ptxas"
        /*0030*/ 	.string	"Cuda compilation tools, release 13.0, V13.0.88"
        /*0030*/ 	.string	"Build cuda_13.0.r13.0/compiler.36424714_0"
        /*0030*/ 	.string	"-arch sm_100a -m 64 "



//--------------------- .note.nv.cuinfo           --------------------------
	.section	.note.nv.cuinfo,"",@"SHT_NOTE"
	.sectionflags	@"SHF_NOTE_NV_CUINFO"
        /*0018*/ 	.short	0x0002
        /*001a*/ 	.short	0x0064
        /*001c*/ 	.short	0x0082
	.zero		2


//--------------------- .nv.info                  --------------------------
	.section	.nv.info,"",@"SHT_CUDA_INFO"
	.align	4


	//----- nvinfo : EIATTR_REGCOUNT
	.align		4
        /*0000*/ 	.byte	0x04, 0x2f
        /*0002*/ 	.short	(.L_19 - .L_18)
	.align		4
.L_18:
        /*0004*/ 	.word	index@(_ZN7cutlass13device_kernelINS_4gemm6kernel13GemmUniversalIN4cute5tupleIJiiiiEEENS1_10collective13CollectiveMmaINS1_35MainloopSm100TmaUmmaWarpSpecializedILi6ELi2ELi4ENS5_IJNS4_1CILi1EEESB_SB_EEEEENS5_IJNSA_ILi128EEESE_NSA_ILi64EEEEEENS_10bfloat16_tENS5_IJlSB_lEEESH_SI_NS4_8TiledMMAINS4_8MMA_AtomIJNS4_20SM100_MMA_F16BF16_SSISH_SH_fLi128ELi128ELNS4_4UMMA5MajorE0ELSN_0ELNSM_7ScaleInE0ELSO_0EEEEEENS4_6LayoutISC_NS5_IJNSA_ILi0EEESS_SS_EEEEENS5_IJNS4_10UnderscoreESV_SV_EEEEENS4_13SM90_TMA_LOADENS4_14ComposedLayoutINS4_7SwizzleILi3ELi4ELi3EEENS4_18smem_ptr_flag_bitsILi16EEENSR_INS5_IJNSA_ILi8EEESF_EEENS5_IJSF_SB_EEEEEEEvNS4_8identityESY_S18_vS19_EENS_8epilogue10collective18CollectiveEpilogueINS1B_23Sm100TmaWarpSpecializedILi4ELi2ELi32ELb1ELb0EEEJSG_NS5_IJNSR_ISE_SB_EENSR_INSA_ILi32EEESB_EEEEESH_SI_SH_SI_NS1B_6fusion15FusionCallbacksIS1F_NS1K_17LinearCombinationISH_fSH_fLNS_15FloatRoundStyleE2EEESG_S1J_JEEENS4_5SM1004TMEM4LOAD26SM100_TMEM_LOAD_32dp32b32xESY_NSZ_INS10_ILi2ELi4ELi3EEES13_NSR_INS5_IJS14_S1H_EEENS5_IJS1H_SB_EEEEEEENS4_39AutoVectorizingCopyWithAssumedAlignmentILi128EEENS4_14SM90_TMA_STOREES1Y_S20_S20_EEEvvEEEEvNT_6ParamsE)
        /*0008*/ 	.word	0x0000006e


	//----- nvinfo : EIATTR_FRAME_SIZE
	.align		4
.L_19:
        /*000c*/ 	.byte	0x04, 0x11
        /*000e*/ 	.short	(.L_21 - .L_20)
	.align		4
.L_20:
        /*0010*/ 	.word	index@($__internal_2_$__cuda_sm10x_tcgen05_guardrail_trap_unallocated_columns_being_dealloced)
        /*0014*/ 	.word	0x00000000


	//----- nvinfo : EIATTR_FRAME_SIZE
	.align		4
.L_21:
        /*0018*/ 	.byte	0x04, 0x11
        /*001a*/ 	.short	(.L_23 - .L_22)
	.align		4
.L_22:
        /*001c*/ 	.word	index@($__internal_1_$__cuda_sm10x_tcgen05_guardrail_trap_phase_invalid_during_alloc)
        /*0020*/ 	.word	0x00000000


	//----- nvinfo : EIATTR_FRAME_SIZE
	.align		4
.L_23:
        /*0024*/ 	.byte	0x04, 0x11
        /*0026*/ 	.short	(.L_25 - .L_24)
	.align		4
.L_24:
        /*0028*/ 	.word	index@($__internal_0_$__cuda_sm10x_tcgen05_guardrail_trap_col_being_dealloced_not_returned_by_alloc)
        /*002c*/ 	.word	0x00000000


	//----- nvinfo : EIATTR_FRAME_SIZE
	.align		4
.L_25:
        /*0030*/ 	.byte	0x04, 0x11
        /*0032*/ 	.short	(.L_27 - .L_26)
	.align		4
.L_26:
        /*0034*/ 	.word	index@(_ZN7cutlass13device_kernelINS_4gemm6kernel13GemmUniversalIN4cute5tupleIJiiiiEEENS1_10collective13CollectiveMmaINS1_35MainloopSm100TmaUmmaWarpSpecializedILi6ELi2ELi4ENS5_IJNS4_1CILi1EEESB_SB_EEEEENS5_IJNSA_ILi128EEESE_NSA_ILi64EEEEEENS_10bfloat16_tENS5_IJlSB_lEEESH_SI_NS4_8TiledMMAINS4_8MMA_AtomIJNS4_20SM100_MMA_F16BF16_SSISH_SH_fLi128ELi128ELNS4_4UMMA5MajorE0ELSN_0ELNSM_7ScaleInE0ELSO_0EEEEEENS4_6LayoutISC_NS5_IJNSA_ILi0EEESS_SS_EEEEENS5_IJNS4_10UnderscoreESV_SV_EEEEENS4_13SM90_TMA_LOADENS4_14ComposedLayoutINS4_7SwizzleILi3ELi4ELi3EEENS4_18smem_ptr_flag_bitsILi16EEENSR_INS5_IJNSA_ILi8EEESF_EEENS5_IJSF_SB_EEEEEEEvNS4_8identityESY_S18_vS19_EENS_8epilogue10collective18CollectiveEpilogueINS1B_23Sm100TmaWarpSpecializedILi4ELi2ELi32ELb1ELb0EEEJSG_NS5_IJNSR_ISE_SB_EENSR_INSA_ILi32EEESB_EEEEESH_SI_SH_SI_NS1B_6fusion15FusionCallbacksIS1F_NS1K_17LinearCombinationISH_fSH_fLNS_15FloatRoundStyleE2EEESG_S1J_JEEENS4_5SM1004TMEM4LOAD26SM100_TMEM_LOAD_32dp32b32xESY_NSZ_INS10_ILi2ELi4ELi3EEES13_NSR_INS5_IJS14_S1H_EEENS5_IJS1H_SB_EEEEEEENS4_39AutoVectorizingCopyWithAssumedAlignmentILi128EEENS4_14SM90_TMA_STOREES1Y_S20_S20_EEEvvEEEEvNT_6ParamsE)
        /*0038*/ 	.word	0x00000000


	//----- nvinfo : EIATTR_MIN_STACK_SIZE
	.align		4
.L_27:
        /*003c*/ 	.byte	0x04, 0x12
        /*003e*/ 	.short	(.L_29 - .L_28)
	.align		4
.L_28:
        /*0040*/ 	.word	index@(_ZN7cutlass13device_kernelINS_4gemm6kernel13GemmUniversalIN4cute5tupleIJiiiiEEENS1_10collective13CollectiveMmaINS1_35MainloopSm100TmaUmmaWarpSpecializedILi6ELi2ELi4ENS5_IJNS4_1CILi1EEESB_SB_EEEEENS5_IJNSA_ILi128EEESE_NSA_ILi64EEEEEENS_10bfloat16_tENS5_IJlSB_lEEESH_SI_NS4_8TiledMMAINS4_8MMA_AtomIJNS4_20SM100_MMA_F16BF16_SSISH_SH_fLi128ELi128ELNS4_4UMMA5MajorE0ELSN_0ELNSM_7ScaleInE0ELSO_0EEEEEENS4_6LayoutISC_NS5_IJNSA_ILi0EEESS_SS_EEEEENS5_IJNS4_10UnderscoreESV_SV_EEEEENS4_13SM90_TMA_LOADENS4_14ComposedLayoutINS4_7SwizzleILi3ELi4ELi3EEENS4_18smem_ptr_flag_bitsILi16EEENSR_INS5_IJNSA_ILi8EEESF_EEENS5_IJSF_SB_EEEEEEEvNS4_8identityESY_S18_vS19_EENS_8epilogue10collective18CollectiveEpilogueINS1B_23Sm100TmaWarpSpecializedILi4ELi2ELi32ELb1ELb0EEEJSG_NS5_IJNSR_ISE_SB_EENSR_INSA_ILi32EEESB_EEEEESH_SI_SH_SI_NS1B_6fusion15FusionCallbacksIS1F_NS1K_17LinearCombinationISH_fSH_fLNS_15FloatRoundStyleE2EEESG_S1J_JEEENS4_5SM1004TMEM4LOAD26SM100_TMEM_LOAD_32dp32b32xESY_NSZ_INS10_ILi2ELi4ELi3EEES13_NSR_INS5_IJS14_S1H_EEENS5_IJS1H_SB_EEEEEEENS4_39AutoVectorizingCopyWithAssumedAlignmentILi128EEENS4_14SM90_TMA_STOREES1Y_S20_S20_EEEvvEEEEvNT_6ParamsE)
        /*0044*/ 	.word	0x00000000
.L_29:


//--------------------- .nv.compat                --------------------------
	.section	.nv.compat,"",@"SHT_CUDA_COMPAT_INFO"
	.align	4
        /*0000*/ 	.byte	0x02, 0x09, 0x01, 0x00, 0x02, 0x02, 0x02, 0x00, 0x02, 0x05, 0x05, 0x00, 0x03, 0x07, 0x01, 0x01
        /*0010*/ 	.byte	0x02, 0x03, 0x01, 0x00, 0x02, 0x06, 0x01, 0x00, 0x04, 0x0b, 0x08, 0x00, 0x09, 0x00, 0x00, 0x00
        /*0020*/ 	.byte	0x00, 0x00, 0x00, 0x00


//--------------------- .nv.info._ZN7cutlass13device_kernelINS_4gemm6kernel13GemmUniversalIN4cute5tupleIJiiiiEEENS1_10collective13CollectiveMmaINS1_35MainloopSm100TmaUmmaWarpSpecializedILi6ELi2ELi4ENS5_IJNS4_1CILi1EEESB_SB_EEEEENS5_IJNSA_ILi128EEESE_NSA_ILi64EEEEEENS_10bfloat16_tENS5_IJlSB_lEEESH_SI_NS4_8TiledMMAINS4_8MMA_AtomIJNS4_20SM100_MMA_F16BF16_SSISH_SH_fLi128ELi128ELNS4_4UMMA5MajorE0ELSN_0ELNSM_7ScaleInE0ELSO_0EEEEEENS4_6LayoutISC_NS5_IJNSA_ILi0EEESS_SS_EEEEENS5_IJNS4_10UnderscoreESV_SV_EEEEENS4_13SM90_TMA_LOADENS4_14ComposedLayoutINS4_7SwizzleILi3ELi4ELi3EEENS4_18smem_ptr_flag_bitsILi16EEENSR_INS5_IJNSA_ILi8EEESF_EEENS5_IJSF_SB_EEEEEEEvNS4_8identityESY_S18_vS19_EENS_8epilogue10collective18CollectiveEpilogueINS1B_23Sm100TmaWarpSpecializedILi4ELi2ELi32ELb1ELb0EEEJSG_NS5_IJNSR_ISE_SB_EENSR_INSA_ILi32EEESB_EEEEESH_SI_SH_SI_NS1B_6fusion15FusionCallbacksIS1F_NS1K_17LinearCombinationISH_fSH_fLNS_15FloatRoundStyleE2EEESG_S1J_JEEENS4_5SM1004TMEM4LOAD26SM100_TMEM_LOAD_32dp32b32xESY_NSZ_INS10_ILi2ELi4ELi3EEES13_NSR_INS5_IJS14_S1H_EEENS5_IJS1H_SB_EEEEEEENS4_39AutoVectorizingCopyWithAssumedAlignmentILi128EEENS4_14SM90_TMA_STOREES1Y_S20_S20_EEEvvEEEEvNT_6ParamsE --------------------------
	.section	.nv.info._ZN7cutlass13device_kernelINS_4gemm6kernel13GemmUniversalIN4cute5tupleIJiiiiEEENS1_10collective13CollectiveMmaINS1_35MainloopSm100TmaUmmaWarpSpecializedILi6ELi2ELi4ENS5_IJNS4_1CILi1EEESB_SB_EEEEENS5_IJNSA_ILi128EEESE_NSA_ILi64EEEEEENS_10bfloat16_tENS5_IJlSB_lEEESH_SI_NS4_8TiledMMAINS4_8MMA_AtomIJNS4_20SM100_MMA_F16BF16_SSISH_SH_fLi128ELi128ELNS4_4UMMA5MajorE0ELSN_0ELNSM_7ScaleInE0ELSO_0EEEEEENS4_6LayoutISC_NS5_IJNSA_ILi0EEESS_SS_EEEEENS5_IJNS4_10UnderscoreESV_SV_EEEEENS4_13SM90_TMA_LOADENS4_14ComposedLayoutINS4_7SwizzleILi3ELi4ELi3EEENS4_18smem_ptr_flag_bitsILi16EEENSR_INS5_IJNSA_ILi8EEESF_EEENS5_IJSF_SB_EEEEEEEvNS4_8identityESY_S18_vS19_EENS_8epilogue10collective18CollectiveEpilogueINS1B_23Sm100TmaWarpSpecializedILi4ELi2ELi32ELb1ELb0EEEJSG_NS5_IJNSR_ISE_SB_EENSR_INSA_ILi32EEESB_EEEEESH_SI_SH_SI_NS1B_6fusion15FusionCallbacksIS1F_NS1K_17LinearCombinationISH_fSH_fLNS_15FloatRoundStyleE2EEESG_S1J_JEEENS4_5SM1004TMEM4LOAD26SM100_TMEM_LOAD_32dp32b32xESY_NSZ_INS10_ILi2ELi4ELi3EEES13_NSR_INS5_IJS14_S1H_EEENS5_IJS1H_SB_EEEEEEENS4_39AutoVectorizingCopyWithAssumedAlignmentILi128EEENS4_14SM90_TMA_STOREES1Y_S20_S20_EEEvvEEEEvNT_6ParamsE,"",@"SHT_CUDA_INFO"
	.sectionflags	@""
	.align	4


	//----- nvinfo : EIATTR_CUDA_API_VERSION
	.align		4
        /*0000*/ 	.byte	0x04, 0x37
        /*0002*/ 	.short	(.L_31 - .L_30)
.L_30:
        /*0004*/ 	.word	0x00000082


	//----- nvinfo : EIATTR_KPARAM_INFO
	.align		4
.L_31:
        /*0008*/ 	.byte	0x04, 0x17
        /*000a*/ 	.short	(.L_33 - .L_32)
.L_32:
        /*000c*/ 	.word	0x00000000
        /*0010*/ 	.short	0x0000
        /*0012*/ 	.short	0x0000
        /*0014*/ 	.byte	0x00, 0xf0, 0x01, 0x20


	//----- nvinfo : EIATTR_AT_ENTRY_FRAGMENTS
	.align		4
.L_33:
        /*0018*/ 	.byte	0x04, 0x4f
        /*001a*/ 	.short	(.L_35 - .L_34)


	//   ....[0]....
.L_34:
        /*001c*/ 	.word	0x00000006


	//----- nvinfo : EIATTR_RESERVED_SMEM_USED
	.align		4
.L_35:
        /*0020*/ 	.byte	0x01, 0x41
	.zero		2


	//----- nvinfo : EIATTR_SPARSE_MMA_MASK
	.align		4
        /*0024*/ 	.byte	0x03, 0x50
        /*0026*/ 	.short	0x0000


	//----- nvinfo : EIATTR_TCGEN05_1CTA_USED
	.align		4
        /*0028*/ 	.byte	0x01, 0x51
	.zero		2


	//----- nvinfo : EIATTR_MAXREG_COUNT
	.align		4
        /*002c*/ 	.byte	0x03, 0x1b
        /*002e*/ 	.short	0x00ff


	//----- nvinfo : EIATTR_NUM_BARRIERS
	.align		4
        /*0030*/ 	.byte	0x02, 0x4c
        /*0032*/ 	.byte	0x07
	.zero		1


	//----- nvinfo : EIATTR_EXTERNS
	.align		4
        /*0034*/ 	.byte	0x04, 0x0f
        /*0036*/ 	.short	(.L_37 - .L_36)


	//   ....[0]....
	.align		4
.L_36:
        /*0038*/ 	.word	index@(__assertfail)


	//----- nvinfo : EIATTR_MERCURY_ISA_VERSION
	.align		4
.L_37:
        /*003c*/ 	.byte	0x03, 0x5f
        /*003e*/ 	.short	0x0101


	//----- nvinfo : EIATTR_INT_WARP_WIDE_INSTR_OFFSETS
	.align		4
        /*0040*/ 	.byte	0x04, 0x31
        /*0042*/ 	.short	(.L_39 - .L_38)


	//   ....[0]....
.L_38:
        /*0044*/ 	.word	0x00001e00


	//   ....[1]....
        /*0048*/ 	.word	0x00003960


	//   ....[2]....
        /*004c*/ 	.word	0x00003990


	//   ....[3]....
        /*0050*/ 	.word	0x000039e0


	//   ....[4]....
        /*0054*/ 	.word	0x00004300


	//   ....[5]....
        /*0058*/ 	.word	0x00004360


	//   ....[6]....
        /*005c*/ 	.word	0x00004440


	//   ....[7]....
        /*0060*/ 	.word	0x000044b0


	//   ....[8]....
        /*0064*/ 	.word	0x000045c0


	//   ....[9]....
        /*0068*/ 	.word	0x00004650


	//   ....[10]....
        /*006c*/ 	.word	0x00004820


	//   ....[11]....
        /*0070*/ 	.word	0x00004980


	//----- nvinfo : EIATTR_COOP_GROUP_MASK_REGIDS
	.align		4
.L_39:
        /*0074*/ 	.byte	0x04, 0x29
        /*0076*/ 	.short	(.L_41 - .L_40)


	//   ....[0]....
.L_40:
        /*0078*/ 	.word	0xffffffff


	//   ....[1]....
        /*007c*/ 	.word	0xffffffff


	//   ....[2]....
        /*0080*/ 	.word	0xffffffff


	//   ....[3]....
        /*0084*/ 	.word	0xffffffff


	//   ....[4]....
        /*0088*/ 	.word	0xffffffff


	//   ....[5]....
        /*008c*/ 	.word	0xffffffff


	//   ....[6]....
        /*0090*/ 	.word	0xffffffff


	//   ....[7]....
        /*0094*/ 	.word	0xffffffff


	//   ....[8]....
        /*0098*/ 	.word	0xffffffff


	//   ....[9]....
        /*009c*/ 	.word	0xffffffff


	//   ....[10]....
        /*00a0*/ 	.word	0xffffffff


	//   ....[11]....
        /*00a4*/ 	.word	0xffffffff


	//   ....[12]....
        /*00a8*/ 	.word	0xffffffff


	//----- nvinfo : EIATTR_COOP_GROUP_INSTR_OFFSETS
	.align		4
.L_41:
        /*00ac*/ 	.byte	0x04, 0x28
        /*00ae*/ 	.short	(.L_43 - .L_42)


	//   ....[0]....
.L_42:
        /*00b0*/ 	.word	0x00000090


	//   ....[1]....
        /*00b4*/ 	.word	0x000004d0


	//   ....[2]....
        /*00b8*/ 	.word	0x00000680


	//   ....[3]....
        /*00bc*/ 	.word	0x00000820


	//   ....[4]....
        /*00c0*/ 	.word	0x00000920


	//   ....[5]....
        /*00c4*/ 	.word	0x00000a90


	//   ....[6]....
        /*00c8*/ 	.word	0x00000c30


	//   ....[7]....
        /*00cc*/ 	.word	0x00001ce0


	//   ....[8]....
        /*00d0*/ 	.word	0x00002be0


	//   ....[9]....
        /*00d4*/ 	.word	0x00002df0


	//   ....[10]....
        /*00d8*/ 	.word	0x00002e20


	//   ....[11]....
        /*00dc*/ 	.word	0x00003850


	//   ....[12]....
        /*00e0*/ 	.word	0x00003a80


	//----- nvinfo : EIATTR_VRC_CTA_INIT_COUNT
	.align		4
.L_43:
        /*00e4*/ 	.byte	0x02, 0x4a
        /*00e6*/ 	.byte	0x80
	.zero		1


	//----- nvinfo : EIATTR_SYSCALL_OFFSETS
	.align		4
        /*00e8*/ 	.byte	0x04, 0x46
        /*00ea*/ 	.short	(.L_45 - .L_44)


	//   ....[0]....
.L_44:
        /*00ec*/ 	.word	0x00005400


	//   ....[1]....
        /*00f0*/ 	.word	0x000054f0


	//   ....[2]....
        /*00f4*/ 	.word	0x00005c60


	//   ....[3]....
        /*00f8*/ 	.word	0x000068e0


	//   ....[4]....
        /*00fc*/ 	.word	0x00007530


	//   ....[5]....
        /*0100*/ 	.word	0x00008180


	//----- nvinfo : EIATTR_MBARRIER_INSTR_OFFSETS
	.align		4
.L_45:
        /*0104*/ 	.byte	0x04, 0x39
        /*0106*/ 	.short	(.L_47 - .L_46)


	//   ....[0]....
.L_46:
        /*0108*/ 	.word	0x000005b0
        /*010c*/ 	.word	0x000000ff
        /*0110*/ 	.word	0x00000000
        /*0114*/ 	.short	0x0100
        /*0116*/ 	.byte	0x05
	.zero		1


	//   ....[1]....
        /*0118*/ 	.word	0x000005c0
        /*011c*/ 	.word	0x000000ff
        /*0120*/ 	.word	0x00000030
        /*0124*/ 	.short	0x0100
        /*0126*/ 	.byte	0x05
	.zero		1


	//   ....[2]....
        /*0128*/ 	.word	0x000005d0
        /*012c*/ 	.word	0x000000ff
        /*0130*/ 	.word	0x00000008
        /*0134*/ 	.short	0x0100
        /*0136*/ 	.byte	0x05
	.zero		1


	//   ....[3]....
        /*0138*/ 	.word	0x000005e0
        /*013c*/ 	.word	0x000000ff
        /*0140*/ 	.word	0x00000038
        /*0144*/ 	.short	0x0100
        /*0146*/ 	.byte	0x05
	.zero		1


	//   ....[4]....
        /*0148*/ 	.word	0x000005f0
        /*014c*/ 	.word	0x000000ff
        /*0150*/ 	.word	0x00000010
        /*0154*/ 	.short	0x0100
        /*0156*/ 	.byte	0x05
	.zero		1


	//   ....[5]....
        /*0158*/ 	.word	0x00000600
        /*015c*/ 	.word	0x000000ff
        /*0160*/ 	.word	0x00000040
        /*0164*/ 	.short	0x0100
        /*0166*/ 	.byte	0x05
	.zero		1


	//   ....[6]....
        /*0168*/ 	.word	0x00000610
        /*016c*/ 	.word	0x000000ff
        /*0170*/ 	.word	0x00000018
        /*0174*/ 	.short	0x0100
        /*0176*/ 	.byte	0x05
	.zero		1


	//   ....[7]....
        /*0178*/ 	.word	0x00000620
        /*017c*/ 	.word	0x000000ff
        /*0180*/ 	.word	0x00000048
        /*0184*/ 	.short	0x0100
        /*0186*/ 	.byte	0x05
	.zero		1


	//   ....[8]....
        /*0188*/ 	.word	0x00000630
        /*018c*/ 	.word	0x000000ff
        /*0190*/ 	.word	0x00000020
        /*0194*/ 	.short	0x0100
        /*0196*/ 	.byte	0x05
	.zero		1


	//   ....[9]....
        /*0198*/ 	.word	0x00000640
        /*019c*/ 	.word	0x000000ff
        /*01a0*/ 	.word	0x00000050
        /*01a4*/ 	.short	0x0100
        /*01a6*/ 	.byte	0x05
	.zero		1


	//   ....[10]....
        /*01a8*/ 	.word	0x00000650
        /*01ac*/ 	.word	0x000000ff
        /*01b0*/ 	.word	0x00000028
        /*01b4*/ 	.short	0x0100
        /*01b6*/ 	.byte	0x05
	.zero		1


	//   ....[11]....
        /*01b8*/ 	.word	0x00000660
        /*01bc*/ 	.word	0x000000ff
        /*01c0*/ 	.word	0x00000058
        /*01c4*/ 	.short	0x0100
        /*01c6*/ 	.byte	0x05
	.zero		1


	//   ....[12]....
        /*01c8*/ 	.word	0x00000790
        /*01cc*/ 	.word	0x000000ff
        /*01d0*/ 	.word	0x00000060
        /*01d4*/ 	.short	0x0100
        /*01d6*/ 	.byte	0x07
	.zero		1


	//   ....[13]....
        /*01d8*/ 	.word	0x000007a0
        /*01dc*/ 	.word	0x000000ff
        /*01e0*/ 	.word	0x00000080
        /*01e4*/ 	.short	0x0100
        /*01e6*/ 	.byte	0x07
	.zero		1


	//   ....[14]....
        /*01e8*/ 	.word	0x000007b0
        /*01ec*/ 	.word	0x000000ff
        /*01f0*/ 	.word	0x00000068
        /*01f4*/ 	.short	0x0100
        /*01f6*/ 	.byte	0x07
	.zero		1


	//   ....[15]....
        /*01f8*/ 	.word	0x000007c0
        /*01fc*/ 	.word	0x000000ff
        /*0200*/ 	.word	0x00000088
        /*0204*/ 	.short	0x0100
        /*0206*/ 	.byte	0x07
	.zero		1


	//   ....[16]....
        /*0208*/ 	.word	0x000007d0
        /*020c*/ 	.word	0x000000ff
        /*0210*/ 	.word	0x00000070
        /*0214*/ 	.short	0x0100
        /*0216*/ 	.byte	0x07
	.zero		1


	//   ....[17]....
        /*0218*/ 	.word	0x000007e0
        /*021c*/ 	.word	0x000000ff
        /*0220*/ 	.word	0x00000090
        /*0224*/ 	.short	0x0100
        /*0226*/ 	.byte	0x07
	.zero		1


	//   ....[18]....
        /*0228*/ 	.word	0x000007f0
        /*022c*/ 	.word	0x000000ff
        /*0230*/ 	.word	0x00000078
        /*0234*/ 	.short	0x0100
        /*0236*/ 	.byte	0x07
	.zero		1


	//   ....[19]....
        /*0238*/ 	.word	0x00000800
        /*023c*/ 	.word	0x000000ff
        /*0240*/ 	.word	0x00000098
        /*0244*/ 	.short	0x0100
        /*0246*/ 	.byte	0x07
	.zero		1


	//   ....[20]....
        /*0248*/ 	.word	0x000008f0
        /*024c*/ 	.word	0x000000ff
        /*0250*/ 	.word	0x000000a0
        /*0254*/ 	.short	0x0100
        /*0256*/ 	.byte	0x05
	.zero		1


	//   ....[21]....
        /*0258*/ 	.word	0x00000900
        /*025c*/ 	.word	0x000000ff
        /*0260*/ 	.word	0x000000a8
        /*0264*/ 	.short	0x0100
        /*0266*/ 	.byte	0x05
	.zero		1


	//   ....[22]....
        /*0268*/ 	.word	0x00000a40
        /*026c*/ 	.word	0x000000ff
        /*0270*/ 	.word	0x000000b0
        /*0274*/ 	.short	0x0100
        /*0276*/ 	.byte	0x05
	.zero		1


	//   ....[23]....
        /*0278*/ 	.word	0x00000a50
        /*027c*/ 	.word	0x000000ff
        /*0280*/ 	.word	0x000000c0
        /*0284*/ 	.short	0x0100
        /*0286*/ 	.byte	0x05
	.zero		1


	//   ....[24]....
        /*0288*/ 	.word	0x00000a60
        /*028c*/ 	.word	0x000000ff
        /*0290*/ 	.word	0x000000b8
        /*0294*/ 	.short	0x0100
        /*0296*/ 	.byte	0x05
	.zero		1


	//   ....[25]....
        /*0298*/ 	.word	0x00000a70
        /*029c*/ 	.word	0x000000ff
        /*02a0*/ 	.word	0x000000c8
        /*02a4*/ 	.short	0x0100
        /*02a6*/ 	.byte	0x05
	.zero		1


	//   ....[26]....
        /*02a8*/ 	.word	0x00000ba0
        /*02ac*/ 	.word	0x000000ff
        /*02b0*/ 	.word	0x000000d0
        /*02b4*/ 	.short	0x0100
        /*02b6*/ 	.byte	0x07
	.zero		1


	//   ....[27]....
        /*02b8*/ 	.word	0x00000bb0
        /*02bc*/ 	.word	0x000000ff
        /*02c0*/ 	.word	0x000000f0
        /*02c4*/ 	.short	0x0100
        /*02c6*/ 	.byte	0x07
	.zero		1


	//   ....[28]....
        /*02c8*/ 	.word	0x00000bc0
        /*02cc*/ 	.word	0x000000ff
        /*02d0*/ 	.word	0x000000d8
        /*02d4*/ 	.short	0x0100
        /*02d6*/ 	.byte	0x07
	.zero		1


	//   ....[29]....
        /*02d8*/ 	.word	0x00000bd0
        /*02dc*/ 	.word	0x000000ff
        /*02e0*/ 	.word	0x000000f8
        /*02e4*/ 	.short	0x0100
        /*02e6*/ 	.byte	0x07
	.zero		1


	//   ....[30]....
        /*02e8*/ 	.word	0x00000be0
        /*02ec*/ 	.word	0x000000ff
        /*02f0*/ 	.word	0x000000e0
        /*02f4*/ 	.short	0x0100
        /*02f6*/ 	.byte	0x07
	.zero		1


	//   ....[31]....
        /*02f8*/ 	.word	0x00000bf0
        /*02fc*/ 	.word	0x000000ff
        /*0300*/ 	.word	0x00000100
        /*0304*/ 	.short	0x0100
        /*0306*/ 	.byte	0x07
	.zero		1


	//   ....[32]....
        /*0308*/ 	.word	0x00000c00
        /*030c*/ 	.word	0x000000ff
        /*0310*/ 	.word	0x000000e8
        /*0314*/ 	.short	0x0100
        /*0316*/ 	.byte	0x07
	.zero		1


	//   ....[33]....
        /*0318*/ 	.word	0x00000c10
        /*031c*/ 	.word	0x000000ff
        /*0320*/ 	.word	0x00000108
        /*0324*/ 	.short	0x0100
        /*0326*/ 	.byte	0x07
	.zero		1


	//   ....[34]....
        /*0328*/ 	.word	0x00000d00
        /*032c*/ 	.word	0x000000ff
        /*0330*/ 	.word	0x00000110
        /*0334*/ 	.short	0x0100
        /*0336*/ 	.byte	0x05
	.zero		1


	//   ....[35]....
        /*0338*/ 	.word	0x00000d10
        /*033c*/ 	.word	0x000000ff
        /*0340*/ 	.word	0x00000120
        /*0344*/ 	.short	0x0100
        /*0346*/ 	.byte	0x05
	.zero		1


	//   ....[36]....
        /*0348*/ 	.word	0x00000d20
        /*034c*/ 	.word	0x000000ff
        /*0350*/ 	.word	0x00000118
        /*0354*/ 	.short	0x0100
        /*0356*/ 	.byte	0x05
	.zero		1


	//   ....[37]....
        /*0358*/ 	.word	0x00000d30
        /*035c*/ 	.word	0x000000ff
        /*0360*/ 	.word	0x00000128
        /*0364*/ 	.short	0x0100
        /*0366*/ 	.byte	0x05
	.zero		1


	//   ....[38]....
        /*0368*/ 	.word	0x00001600
        /*036c*/ 	.word	0x00000002
        /*0370*/ 	.word	0x00000120
        /*0374*/ 	.short	0x010a
        /*0376*/ 	.byte	0xff
	.zero		1


	//   ....[39]....
        /*0378*/ 	.word	0x00001630
        /*037c*/ 	.word	0x00000002
        /*0380*/ 	.word	0x00000110
        /*0384*/ 	.short	0x0101
        /*0386*/ 	.byte	0xff
	.zero		1


	//   ....[40]....
        /*0388*/ 	.word	0x00001700
        /*038c*/ 	.word	0x000000ff
        /*0390*/ 	.word	0x00000030
        /*0394*/ 	.short	0x010a
        /*0396*/ 	.byte	0x08
	.zero		1


	//   ....[41]....
        /*0398*/ 	.word	0x000017a0
        /*039c*/ 	.word	0x000000ff
        /*03a0*/ 	.word	0x00000030
        /*03a4*/ 	.short	0x010a
        /*03a6*/ 	.byte	0x21
	.zero		1


	//   ....[42]....
        /*03a8*/ 	.word	0x00001900
        /*03ac*/ 	.word	0x000000ff
        /*03b0*/ 	.word	0x00000030
        /*03b4*/ 	.short	0x010a
        /*03b6*/ 	.byte	0x08
	.zero		1


	//   ....[43]....
        /*03b8*/ 	.word	0x000019f0
        /*03bc*/ 	.word	0x000000ff
        /*03c0*/ 	.word	0x000000a8
        /*03c4*/ 	.short	0x0101
        /*03c6*/ 	.byte	0x04
	.zero		1


	//   ....[44]....
        /*03c8*/ 	.word	0x00001a10
        /*03cc*/ 	.word	0x000000ff
        /*03d0*/ 	.word	0x00000030
        /*03d4*/ 	.short	0x010a
        /*03d6*/ 	.byte	0x08
	.zero		1


	//   ....[45]....
        /*03d8*/ 	.word	0x00001a90
        /*03dc*/ 	.word	0x000000ff
        /*03e0*/ 	.word	0x00000030
        /*03e4*/ 	.short	0x010a
        /*03e6*/ 	.byte	0x11
	.zero		1


	//   ....[46]....
        /*03e8*/ 	.word	0x00001bf0
        /*03ec*/ 	.word	0x000000ff
        /*03f0*/ 	.word	0x00000030
        /*03f4*/ 	.short	0x010a
        /*03f6*/ 	.byte	0x08
	.zero		1


	//   ....[47]....
        /*03f8*/ 	.word	0x00001d10
        /*03fc*/ 	.word	0x00000002
        /*0400*/ 	.word	0x000000b0
        /*0404*/ 	.short	0x010a
        /*0406*/ 	.byte	0xff
	.zero		1


	//   ....[48]....
        /*0408*/ 	.word	0x00001dd0
        /*040c*/ 	.word	0x00000002
        /*0410*/ 	.word	0x00000000
        /*0414*/ 	.short	0x0101
        /*0416*/ 	.byte	0xff
	.zero		1


	//   ....[49]....
        /*0418*/ 	.word	0x00002330
        /*041c*/ 	.word	0x000000ff
        /*0420*/ 	.word	0x00000000
        /*0424*/ 	.short	0x010a
        /*0426*/ 	.byte	0x05
	.zero		1


	//   ....[50]....
        /*0428*/ 	.word	0x000023c0
        /*042c*/ 	.word	0x000000ff
        /*0430*/ 	.word	0x00000000
        /*0434*/ 	.short	0x010a
        /*0436*/ 	.byte	0x05
	.zero		1


	//   ....[51]....
        /*0438*/ 	.word	0x00002450
        /*043c*/ 	.word	0x000000ff
        /*0440*/ 	.word	0x00000000
        /*0444*/ 	.short	0x010a
        /*0446*/ 	.byte	0x05
	.zero		1


	//   ....[52]....
        /*0448*/ 	.word	0x000024e0
        /*044c*/ 	.word	0x000000ff
        /*0450*/ 	.word	0x00000000
        /*0454*/ 	.short	0x010a
        /*0456*/ 	.byte	0x05
	.zero		1


	//   ....[53]....
        /*0458*/ 	.word	0x00002570
        /*045c*/ 	.word	0x000000ff
        /*0460*/ 	.word	0x00000000
        /*0464*/ 	.short	0x010a
        /*0466*/ 	.byte	0x05
	.zero		1


	//   ....[54]....
        /*0468*/ 	.word	0x00002610
        /*046c*/ 	.word	0x00000000
        /*0470*/ 	.word	0x00000000
        /*0474*/ 	.short	0x010a
        /*0476*/ 	.byte	0xff
	.zero		1


	//   ....[55]....
        /*0478*/ 	.word	0x00002730
        /*047c*/ 	.word	0x00000000
        /*0480*/ 	.word	0x00000110
        /*0484*/ 	.short	0x010a
        /*0486*/ 	.byte	0xff
	.zero		1


	//   ....[56]....
        /*0488*/ 	.word	0x000027a0
        /*048c*/ 	.word	0x00000000
        /*0490*/ 	.word	0x00000000
        /*0494*/ 	.short	0x0101
        /*0496*/ 	.byte	0xff
	.zero		1


	//   ....[57]....
        /*0498*/ 	.word	0x000027c0
        /*049c*/ 	.word	0x000000ff
        /*04a0*/ 	.word	0x000000c0
        /*04a4*/ 	.short	0x010a
        /*04a6*/ 	.byte	0x05
	.zero		1


	//   ....[58]....
        /*04a8*/ 	.word	0x000028e0
        /*04ac*/ 	.word	0x00000000
        /*04b0*/ 	.word	0x000000b0
        /*04b4*/ 	.short	0x010a
        /*04b6*/ 	.byte	0xff
	.zero		1


	//   ....[59]....
        /*04b8*/ 	.word	0x000029e0
        /*04bc*/ 	.word	0x00000000
        /*04c0*/ 	.word	0x00000000
        /*04c4*/ 	.short	0x0101
        /*04c6*/ 	.byte	0xff
	.zero		1


	//   ....[60]....
        /*04c8*/ 	.word	0x00002a70
        /*04cc*/ 	.word	0x000000ff
        /*04d0*/ 	.word	0x000000c0
        /*04d4*/ 	.short	0x0106
        /*04d6*/ 	.byte	0x05
	.zero		1


	//   ....[61]....
        /*04d8*/ 	.word	0x00002a90
        /*04dc*/ 	.word	0x000000ff
        /*04e0*/ 	.word	0x000000c0
        /*04e4*/ 	.short	0x010a
        /*04e6*/ 	.byte	0x05
	.zero		1


	//   ....[62]....
        /*04e8*/ 	.word	0x00002b20
        /*04ec*/ 	.word	0x000000ff
        /*04f0*/ 	.word	0x000000c0
        /*04f4*/ 	.short	0x0106
        /*04f6*/ 	.byte	0x04
	.zero		1


	//   ....[63]....
        /*04f8*/ 	.word	0x00002b60
        /*04fc*/ 	.word	0x00000000
        /*0500*/ 	.word	0x000000c0
        /*0504*/ 	.short	0x010a
        /*0506*/ 	.byte	0xff
	.zero		1


	//   ....[64]....
        /*0508*/ 	.word	0x000030a0
        /*050c*/ 	.word	0x00000000
        /*0510*/ 	.word	0x000000b0
        /*0514*/ 	.short	0x010a
        /*0516*/ 	.byte	0xff
	.zero		1


	//   ....[65]....
        /*0518*/ 	.word	0x000031b0
        /*051c*/ 	.word	0x00000003
        /*0520*/ 	.word	0x00000000
        /*0524*/ 	.short	0x0101
        /*0526*/ 	.byte	0xff
	.zero		1


	//   ....[66]....
        /*0528*/ 	.word	0x000031c0
        /*052c*/ 	.word	0x000000ff
        /*0530*/ 	.word	0x00000000
        /*0534*/ 	.short	0x010a
        /*0536*/ 	.byte	0x06
	.zero		1


	//   ....[67]....
        /*0538*/ 	.word	0x000031e0
        /*053c*/ 	.word	0x000000ff
        /*0540*/ 	.word	0x000000f0
        /*0544*/ 	.short	0x010a
        /*0546*/ 	.byte	0x07
	.zero		1


	//   ....[68]....
        /*0548*/ 	.word	0x000032b0
        /*054c*/ 	.word	0x000000ff
        /*0550*/ 	.word	0x00000000
        /*0554*/ 	.short	0x010a
        /*0556*/ 	.byte	0x06
	.zero		1


	//   ....[69]....
        /*0558*/ 	.word	0x000033e0
        /*055c*/ 	.word	0x000000ff
        /*0560*/ 	.word	0x00000000
        /*0564*/ 	.short	0x010a
        /*0566*/ 	.byte	0x1a
	.zero		1


	//   ....[70]....
        /*0568*/ 	.word	0x00003680
        /*056c*/ 	.word	0x000000ff
        /*0570*/ 	.word	0x00000000
        /*0574*/ 	.short	0x010a
        /*0576*/ 	.byte	0x06
	.zero		1


	//   ....[71]....
        /*0578*/ 	.word	0x00003710
        /*057c*/ 	.word	0x000000ff
        /*0580*/ 	.word	0x00000000
        /*0584*/ 	.short	0x010a
        /*0586*/ 	.byte	0x06
	.zero		1


	//   ....[72]....
        /*0588*/ 	.word	0x000037a0
        /*058c*/ 	.word	0x000000ff
        /*0590*/ 	.word	0x00000000
        /*0594*/ 	.short	0x010a
        /*0596*/ 	.byte	0x06
	.zero		1


	//   ....[73]....
        /*0598*/ 	.word	0x00003830
        /*059c*/ 	.word	0x000000ff
        /*05a0*/ 	.word	0x00000000
        /*05a4*/ 	.short	0x010a
        /*05a6*/ 	.byte	0x07
	.zero		1


	//   ....[74]....
        /*05a8*/ 	.word	0x00003cb0
        /*05ac*/ 	.word	0x00000000
        /*05b0*/ 	.word	0x000000b0
        /*05b4*/ 	.short	0x010a
        /*05b6*/ 	.byte	0xff
	.zero		1


	//   ....[75]....
        /*05b8*/ 	.word	0x00003d70
        /*05bc*/ 	.word	0x00000000
        /*05c0*/ 	.word	0x00000000
        /*05c4*/ 	.short	0x0101
        /*05c6*/ 	.byte	0xff
	.zero		1


	//   ....[76]....
        /*05c8*/ 	.word	0x00004090
        /*05cc*/ 	.word	0x000000ff
        /*05d0*/ 	.word	0x000000a8
        /*05d4*/ 	.short	0x010a
        /*05d6*/ 	.byte	0x07
	.zero		1


	//   ....[77]....
        /*05d8*/ 	.word	0x00004280
        /*05dc*/ 	.word	0x000000ff
        /*05e0*/ 	.word	0x00000080
        /*05e4*/ 	.short	0x010a
        /*05e6*/ 	.byte	0x07
	.zero		1


	//   ....[78]....
        /*05e8*/ 	.word	0x000043f0
        /*05ec*/ 	.word	0x000000ff
        /*05f0*/ 	.word	0x00000060
        /*05f4*/ 	.short	0x010b
        /*05f6*/ 	.byte	0x07
	.zero		1


	//   ....[79]....
        /*05f8*/ 	.word	0x00004400
        /*05fc*/ 	.word	0x000000ff
        /*0600*/ 	.word	0x00000000
        /*0604*/ 	.short	0x0101
        /*0606*/ 	.byte	0x08
	.zero		1


	//   ....[80]....
        /*0608*/ 	.word	0x00004410
        /*060c*/ 	.word	0x000000ff
        /*0610*/ 	.word	0x00000088
        /*0614*/ 	.short	0x010a
        /*0616*/ 	.byte	0x07
	.zero		1


	//   ....[81]....
        /*0618*/ 	.word	0x00004560
        /*061c*/ 	.word	0x000000ff
        /*0620*/ 	.word	0x00000068
        /*0624*/ 	.short	0x010b
        /*0626*/ 	.byte	0x07
	.zero		1


	//   ....[82]....
        /*0628*/ 	.word	0x00004570
        /*062c*/ 	.word	0x000000ff
        /*0630*/ 	.word	0x00000000
        /*0634*/ 	.short	0x0101
        /*0636*/ 	.byte	0x08
	.zero		1


	//   ....[83]....
        /*0638*/ 	.word	0x00004580
        /*063c*/ 	.word	0x000000ff
        /*0640*/ 	.word	0x00000090
        /*0644*/ 	.short	0x010a
        /*0646*/ 	.byte	0x07
	.zero		1


	//   ....[84]....
        /*0648*/ 	.word	0x00004700
        /*064c*/ 	.word	0x000000ff
        /*0650*/ 	.word	0x00000070
        /*0654*/ 	.short	0x010b
        /*0656*/ 	.byte	0x07
	.zero		1


	//   ....[85]....
        /*0658*/ 	.word	0x00004740
        /*065c*/ 	.word	0x000000ff
        /*0660*/ 	.word	0x00000000
        /*0664*/ 	.short	0x0101
        /*0666*/ 	.byte	0x08
	.zero		1


	//   ....[86]....
        /*0668*/ 	.word	0x00004780
        /*066c*/ 	.word	0x000000ff
        /*0670*/ 	.word	0x00000098
        /*0674*/ 	.short	0x010a
        /*0676*/ 	.byte	0x07
	.zero		1


	//   ....[87]....
        /*0678*/ 	.word	0x000049c0
        /*067c*/ 	.word	0x000000ff
        /*0680*/ 	.word	0x00000078
        /*0684*/ 	.short	0x010b
        /*0686*/ 	.byte	0x07
	.zero		1


	//   ....[88]....
        /*0688*/ 	.word	0x000049e0
        /*068c*/ 	.word	0x000000ff
        /*0690*/ 	.word	0x00000000
        /*0694*/ 	.short	0x0101
        /*0696*/ 	.byte	0x0d
	.zero		1


	//   ....[89]....
        /*0698*/ 	.word	0x00004a10
        /*069c*/ 	.word	0x000000ff
        /*06a0*/ 	.word	0x00000080
        /*06a4*/ 	.short	0x010a
        /*06a6*/ 	.byte	0x07
	.zero		1


	//   ....[90]....
        /*06a8*/ 	.word	0x00004a30
        /*06ac*/ 	.word	0x000000ff
        /*06b0*/ 	.word	0x00000088
        /*06b4*/ 	.short	0x010a
        /*06b6*/ 	.byte	0x07
	.zero		1


	//   ....[91]....
        /*06b8*/ 	.word	0x00004a50
        /*06bc*/ 	.word	0x000000ff
        /*06c0*/ 	.word	0x00000090
        /*06c4*/ 	.short	0x010a
        /*06c6*/ 	.byte	0x07
	.zero		1


	//   ....[92]....
        /*06c8*/ 	.word	0x00004a90
        /*06cc*/ 	.word	0x00000000
        /*06d0*/ 	.word	0x00000098
        /*06d4*/ 	.short	0x010a
        /*06d6*/ 	.byte	0xff
	.zero		1


	//   ....[93]....
        /*06d8*/ 	.word	0x00004dc0
        /*06dc*/ 	.word	0x00000000
        /*06e0*/ 	.word	0x000000b0
        /*06e4*/ 	.short	0x010a
        /*06e6*/ 	.byte	0xff
	.zero		1


	//   ....[94]....
        /*06e8*/ 	.word	0x00004ed0
        /*06ec*/ 	.word	0x00000000
        /*06f0*/ 	.word	0x00000000
        /*06f4*/ 	.short	0x0101
        /*06f6*/ 	.byte	0xff
	.zero		1


	//   ....[95]....
        /*06f8*/ 	.word	0x00005920
        /*06fc*/ 	.word	0x000000ff
        /*0700*/ 	.word	0x00000060
        /*0704*/ 	.short	0x010a
        /*0706*/ 	.byte	0x30
	.zero		1


	//   ....[96]....
        /*0708*/ 	.word	0x00005960
        /*070c*/ 	.word	0x00000040
        /*0710*/ 	.word	0x000000d0
        /*0714*/ 	.short	0x010a
        /*0716*/ 	.byte	0xff
	.zero		1


	//   ....[97]....
        /*0718*/ 	.word	0x00005a50
        /*071c*/ 	.word	0x000000ff
        /*0720*/ 	.word	0x00000060
        /*0724*/ 	.short	0x010a
        /*0726*/ 	.byte	0x30
	.zero		1


	//   ....[98]....
        /*0728*/ 	.word	0x00005b40
        /*072c*/ 	.word	0x00000040
        /*0730*/ 	.word	0x000000d0
        /*0734*/ 	.short	0x010a
        /*0736*/ 	.byte	0xff
	.zero		1


	//   ....[99]....
        /*0738*/ 	.word	0x00006610
        /*073c*/ 	.word	0x00000000
        /*0740*/ 	.word	0x00000000
        /*0744*/ 	.short	0x0101
        /*0746*/ 	.byte	0xff
	.zero		1


	//   ....[100]....
        /*0748*/ 	.word	0x00006620
        /*074c*/ 	.word	0x00000002
        /*0750*/ 	.word	0x00000060
        /*0754*/ 	.short	0x010a
        /*0756*/ 	.byte	0xff
	.zero		1


	//   ....[101]....
        /*0758*/ 	.word	0x00006700
        /*075c*/ 	.word	0x00000002
        /*0760*/ 	.word	0x00000060
        /*0764*/ 	.short	0x010a
        /*0766*/ 	.byte	0xff
	.zero		1


	//   ....[102]....
        /*0768*/ 	.word	0x00007260
        /*076c*/ 	.word	0x00000048
        /*0770*/ 	.word	0x00000000
        /*0774*/ 	.short	0x0101
        /*0776*/ 	.byte	0xff
	.zero		1


	//   ....[103]....
        /*0778*/ 	.word	0x00007280
        /*077c*/ 	.word	0x00000000
        /*0780*/ 	.word	0x00000060
        /*0784*/ 	.short	0x010a
        /*0786*/ 	.byte	0xff
	.zero		1


	//   ....[104]....
        /*0788*/ 	.word	0x00007350
        /*078c*/ 	.word	0x00000000
        /*0790*/ 	.word	0x00000060
        /*0794*/ 	.short	0x010a
        /*0796*/ 	.byte	0xff
	.zero		1


	//   ....[105]....
        /*0798*/ 	.word	0x00007eb0
        /*079c*/ 	.word	0x00000048
        /*07a0*/ 	.word	0x00000000
        /*07a4*/ 	.short	0x0101
        /*07a6*/ 	.byte	0xff
	.zero		1


	//   ....[106]....
        /*07a8*/ 	.word	0x00007ed0
        /*07ac*/ 	.word	0x00000000
        /*07b0*/ 	.word	0x00000060
        /*07b4*/ 	.short	0x010a
        /*07b6*/ 	.byte	0xff
	.zero		1


	//   ....[107]....
        /*07b8*/ 	.word	0x00007fa0
        /*07bc*/ 	.word	0x00000000
        /*07c0*/ 	.word	0x00000060
        /*07c4*/ 	.short	0x010a
        /*07c6*/ 	.byte	0xff
	.zero		1


	//   ....[108]....
        /*07c8*/ 	.word	0x00008300
        /*07cc*/ 	.word	0x000000ff
        /*07d0*/ 	.word	0x00000000
        /*07d4*/ 	.short	0x0101
        /*07d6*/ 	.byte	0x05
	.zero		1


	//   ....[109]....
        /*07d8*/ 	.word	0x00008b60
        /*07dc*/ 	.word	0x00000000
        /*07e0*/ 	.word	0x00000000
        /*07e4*/ 	.short	0x0101
        /*07e6*/ 	.byte	0xff
	.zero		1


	//   ....[110]....
        /*07e8*/ 	.word	0x00008dd0
        /*07ec*/ 	.word	0x000000ff
        /*07f0*/ 	.word	0x00000000
        /*07f4*/ 	.short	0x0101
        /*07f6*/ 	.byte	0x04
	.zero		1


	//   ....[111]....
        /*07f8*/ 	.word	0x00008df0
        /*07fc*/ 	.word	0x00000002
        /*0800*/ 	.word	0x00000120
        /*0804*/ 	.short	0x010a
        /*0806*/ 	.byte	0xff
	.zero		1


	//   ....[112]....
        /*0808*/ 	.word	0x00008e50
        /*080c*/ 	.word	0x00000002
        /*0810*/ 	.word	0x00000030
        /*0814*/ 	.short	0x010a
        /*0816*/ 	.byte	0xff
	.zero		1


	//   ....[113]....
        /*0818*/ 	.word	0x00008eb0
        /*081c*/ 	.word	0x00000002
        /*0820*/ 	.word	0x00000030
        /*0824*/ 	.short	0x010a
        /*0826*/ 	.byte	0xff
	.zero		1


	//   ....[114]....
        /*0828*/ 	.word	0x00008f00
        /*082c*/ 	.word	0x00000002
        /*0830*/ 	.word	0x000000b0
        /*0834*/ 	.short	0x010a
        /*0836*/ 	.byte	0xff
	.zero		1


	//   ....[115]....
        /*0838*/ 	.word	0x00008f60
        /*083c*/ 	.word	0x00000000
        /*0840*/ 	.word	0x00000000
        /*0844*/ 	.short	0x010a
        /*0846*/ 	.byte	0xff
	.zero		1


	//   ....[116]....
        /*0848*/ 	.word	0x00008fc0
        /*084c*/ 	.word	0x00000000
        /*0850*/ 	.word	0x00000000
        /*0854*/ 	.short	0x010a
        /*0856*/ 	.byte	0xff
	.zero		1


	//   ....[117]....
        /*0858*/ 	.word	0x00009020
        /*085c*/ 	.word	0x00000000
        /*0860*/ 	.word	0x00000000
        /*0864*/ 	.short	0x010a
        /*0866*/ 	.byte	0xff
	.zero		1


	//   ....[118]....
        /*0868*/ 	.word	0x00009080
        /*086c*/ 	.word	0x00000000
        /*0870*/ 	.word	0x00000000
        /*0874*/ 	.short	0x010a
        /*0876*/ 	.byte	0xff
	.zero		1


	//   ....[119]....
        /*0878*/ 	.word	0x000090e0
        /*087c*/ 	.word	0x00000000
        /*0880*/ 	.word	0x00000000
        /*0884*/ 	.short	0x010a
        /*0886*/ 	.byte	0xff
	.zero		1


	//   ....[120]....
        /*0888*/ 	.word	0x00009130
        /*088c*/ 	.word	0x00000000
        /*0890*/ 	.word	0x00000110
        /*0894*/ 	.short	0x010a
        /*0896*/ 	.byte	0xff
	.zero		1


	//   ....[121]....
        /*0898*/ 	.word	0x00009190
        /*089c*/ 	.word	0x00000000
        /*08a0*/ 	.word	0x000000c0
        /*08a4*/ 	.short	0x010a
        /*08a6*/ 	.byte	0xff
	.zero		1


	//   ....[122]....
        /*08a8*/ 	.word	0x000091e0
        /*08ac*/ 	.word	0x00000000
        /*08b0*/ 	.word	0x000000b0
        /*08b4*/ 	.short	0x010a
        /*08b6*/ 	.byte	0xff
	.zero		1


	//   ....[123]....
        /*08b8*/ 	.word	0x00009240
        /*08bc*/ 	.word	0x00000000
        /*08c0*/ 	.word	0x000000c0
        /*08c4*/ 	.short	0x010a
        /*08c6*/ 	.byte	0xff
	.zero		1


	//   ....[124]....
        /*08c8*/ 	.word	0x00009290
        /*08cc*/ 	.word	0x00000000
        /*08d0*/ 	.word	0x000000b0
        /*08d4*/ 	.short	0x010a
        /*08d6*/ 	.byte	0xff
	.zero		1


	//   ....[125]....
        /*08d8*/ 	.word	0x000092f0
        /*08dc*/ 	.word	0x00000002
        /*08e0*/ 	.word	0x000000f0
        /*08e4*/ 	.short	0x010a
        /*08e6*/ 	.byte	0xff
	.zero		1


	//   ....[126]....
        /*08e8*/ 	.word	0x00009350
        /*08ec*/ 	.word	0x00000000
        /*08f0*/ 	.word	0x00000000
        /*08f4*/ 	.short	0x010a
        /*08f6*/ 	.byte	0xff
	.zero		1


	//   ....[127]....
        /*08f8*/ 	.word	0x000093b0
        /*08fc*/ 	.word	0x00000000
        /*0900*/ 	.word	0x00000000
        /*0904*/ 	.short	0x010a
        /*0906*/ 	.byte	0xff
	.zero		1


	//   ....[128]....
        /*0908*/ 	.word	0x00009410
        /*090c*/ 	.word	0x00000000
        /*0910*/ 	.word	0x00000000
        /*0914*/ 	.short	0x010a
        /*0916*/ 	.byte	0xff
	.zero		1


	//   ....[129]....
        /*0918*/ 	.word	0x00009470
        /*091c*/ 	.word	0x00000000
        /*0920*/ 	.word	0x00000000
        /*0924*/ 	.short	0x010a
        /*0926*/ 	.byte	0xff
	.zero		1


	//   ....[130]....
        /*0928*/ 	.word	0x000094d0
        /*092c*/ 	.word	0x00000000
        /*0930*/ 	.word	0x00000000
        /*0934*/ 	.short	0x010a
        /*0936*/ 	.byte	0xff
	.zero		1


	//   ....[131]....
        /*0938*/ 	.word	0x00009520
        /*093c*/ 	.word	0x00000000
        /*0940*/ 	.word	0x000000b0
        /*0944*/ 	.short	0x010a
        /*0946*/ 	.byte	0xff
	.zero		1


	//   ....[132]....
        /*0948*/ 	.word	0x00009580
        /*094c*/ 	.word	0x00000000
        /*0950*/ 	.word	0x000000a8
        /*0954*/ 	.short	0x010a
        /*0956*/ 	.byte	0xff
	.zero		1


	//   ....[133]....
        /*0958*/ 	.word	0x000095e0
        /*095c*/ 	.word	0x00000000
        /*0960*/ 	.word	0x00000080
        /*0964*/ 	.short	0x010a
        /*0966*/ 	.byte	0xff
	.zero		1


	//   ....[134]....
        /*0968*/ 	.word	0x00009640
        /*096c*/ 	.word	0x00000000
        /*0970*/ 	.word	0x00000088
        /*0974*/ 	.short	0x010a
        /*0976*/ 	.byte	0xff
	.zero		1


	//   ....[135]....
        /*0978*/ 	.word	0x000096a0
        /*097c*/ 	.word	0x00000000
        /*0980*/ 	.word	0x00000090
        /*0984*/ 	.short	0x010a
        /*0986*/ 	.byte	0xff
	.zero		1


	//   ....[136]....
        /*0988*/ 	.word	0x00009700
        /*098c*/ 	.word	0x00000000
        /*0990*/ 	.word	0x00000098
        /*0994*/ 	.short	0x010a
        /*0996*/ 	.byte	0xff
	.zero		1


	//   ....[137]....
        /*0998*/ 	.word	0x00009760
        /*099c*/ 	.word	0x00000000
        /*09a0*/ 	.word	0x00000080
        /*09a4*/ 	.short	0x010a
        /*09a6*/ 	.byte	0xff
	.zero		1


	//   ....[138]....
        /*09a8*/ 	.word	0x000097c0
        /*09ac*/ 	.word	0x00000000
        /*09b0*/ 	.word	0x00000088
        /*09b4*/ 	.short	0x010a
        /*09b6*/ 	.byte	0xff
	.zero		1


	//   ....[139]....
        /*09b8*/ 	.word	0x00009820
        /*09bc*/ 	.word	0x00000000
        /*09c0*/ 	.word	0x00000090
        /*09c4*/ 	.short	0x010a
        /*09c6*/ 	.byte	0xff
	.zero		1


	//   ....[140]....
        /*09c8*/ 	.word	0x00009870
        /*09cc*/ 	.word	0x00000000
        /*09d0*/ 	.word	0x000000b0
        /*09d4*/ 	.short	0x010a
        /*09d6*/ 	.byte	0xff
	.zero		1


	//   ....[141]....
        /*09d8*/ 	.word	0x000098d0
        /*09dc*/ 	.word	0x00000002
        /*09e0*/ 	.word	0x00000060
        /*09e4*/ 	.short	0x010a
        /*09e6*/ 	.byte	0xff
	.zero		1


	//   ....[142]....
        /*09e8*/ 	.word	0x00009920
        /*09ec*/ 	.word	0x00000040
        /*09f0*/ 	.word	0x000000d0
        /*09f4*/ 	.short	0x010a
        /*09f6*/ 	.byte	0xff
	.zero		1


	//   ....[143]....
        /*09f8*/ 	.word	0x00009970
        /*09fc*/ 	.word	0x00000002
        /*0a00*/ 	.word	0x00000060
        /*0a04*/ 	.short	0x010a
        /*0a06*/ 	.byte	0xff
	.zero		1


	//   ....[144]....
        /*0a08*/ 	.word	0x000099c0
        /*0a0c*/ 	.word	0x00000000
        /*0a10*/ 	.word	0x00000060
        /*0a14*/ 	.short	0x010a
        /*0a16*/ 	.byte	0xff
	.zero		1


	//   ....[145]....
        /*0a18*/ 	.word	0x00009a10
        /*0a1c*/ 	.word	0x00000000
        /*0a20*/ 	.word	0x00000060
        /*0a24*/ 	.short	0x010a
        /*0a26*/ 	.byte	0xff
	.zero		1


	//----- nvinfo : EIATTR_NUM_MBARRIERS
	.align		4
.L_47:
        /*0a28*/ 	.byte	0x03, 0x38
        /*0a2a*/ 	.short	0x0026


	//----- nvinfo : EIATTR_EXIT_INSTR_OFFSETS
	.align		4
        /*0a2c*/ 	.byte	0x04, 0x1c
        /*0a2e*/ 	.short	(.L_49 - .L_48)


	//   ....[0]....
.L_48:
        /*0a30*/ 	.word	0x00002640


	//   ....[1]....
        /*0a34*/ 	.word	0x00002b30


	//   ....[2]....
        /*0a38*/ 	.word	0x00002b90


	//   ....[3]....
        /*0a3c*/ 	.word	0x00003a90


	//   ....[4]....
        /*0a40*/ 	.word	0x00004ac0


	//   ....[5]....
        /*0a44*/ 	.word	0x00004b00


	//   ....[6]....
        /*0a48*/ 	.word	0x00008cc0


	//   ....[7]....
        /*0a4c*/ 	.word	0x00008d40


	//   ....[8]....
        /*0a50*/ 	.word	0x00008d70


	//   ....[9]....
        /*0a54*/ 	.word	0x00008de0


	//----- nvinfo : EIATTR_MAX_THREADS
	.align		4
.L_49:
        /*0a58*/ 	.byte	0x04, 0x05
        /*0a5a*/ 	.short	(.L_51 - .L_50)
.L_50:
        /*0a5c*/ 	.word	0x00000100
        /*0a60*/ 	.word	0x00000001
        /*0a64*/ 	.word	0x00000001


	//----- nvinfo : EIATTR_CRS_STACK_SIZE
	.align		4
.L_51:
        /*0a68*/ 	.byte	0x04, 0x1e
        /*0a6a*/ 	.short	(.L_53 - .L_52)
.L_52:
        /*0a6c*/ 	.word	0x00000000


	//----- nvinfo : EIATTR_CBANK_PARAM_SIZE
	.align		4
.L_53:
        /*0a70*/ 	.byte	0x03, 0x19
        /*0a72*/ 	.short	0x0800


	//----- nvinfo : EIATTR_PARAM_CBANK
	.align		4
        /*0a74*/ 	.byte	0x04, 0x0a
        /*0a76*/ 	.short	(.L_55 - .L_54)
	.align		4
.L_54:
        /*0a78*/ 	.word	index@(.nv.constant0._ZN7cutlass13device_kernelINS_4gemm6kernel13GemmUniversalIN4cute5tupleIJiiiiEEENS1_10collective13CollectiveMmaINS1_35MainloopSm100TmaUmmaWarpSpecializedILi6ELi2ELi4ENS5_IJNS4_1CILi1EEESB_SB_EEEEENS5_IJNSA_ILi128EEESE_NSA_ILi64EEEEEENS_10bfloat16_tENS5_IJlSB_lEEESH_SI_NS4_8TiledMMAINS4_8MMA_AtomIJNS4_20SM100_MMA_F16BF16_SSISH_SH_fLi128ELi128ELNS4_4UMMA5MajorE0ELSN_0ELNSM_7ScaleInE0ELSO_0EEEEEENS4_6LayoutISC_NS5_IJNSA_ILi0EEESS_SS_EEEEENS5_IJNS4_10UnderscoreESV_SV_EEEEENS4_13SM90_TMA_LOADENS4_14ComposedLayoutINS4_7SwizzleILi3ELi4ELi3EEENS4_18smem_ptr_flag_bitsILi16EEENSR_INS5_IJNSA_ILi8EEESF_EEENS5_IJSF_SB_EEEEEEEvNS4_8identityESY_S18_vS19_EENS_8epilogue10collective18CollectiveEpilogueINS1B_23Sm100TmaWarpSpecializedILi4ELi2ELi32ELb1ELb0EEEJSG_NS5_IJNSR_ISE_SB_EENSR_INSA_ILi32EEESB_EEEEESH_SI_SH_SI_NS1B_6fusion15FusionCallbacksIS1F_NS1K_17LinearCombinationISH_fSH_fLNS_15FloatRoundStyleE2EEESG_S1J_JEEENS4_5SM1004TMEM4LOAD26SM100_TMEM_LOAD_32dp32b32xESY_NSZ_INS10_ILi2ELi4ELi3EEES13_NSR_INS5_IJS14_S1H_EEENS5_IJS1H_SB_EEEEEEENS4_39AutoVectorizingCopyWithAssumedAlignmentILi128EEENS4_14SM90_TMA_STOREES1Y_S20_S20_EEEvvEEEEvNT_6ParamsE)
        /*0a7c*/ 	.short	0x0380
        /*0a7e*/ 	.short	0x0800


	//----- nvinfo : EIATTR_SW_WAR
	.align		4
.L_55:
        /*0a80*/ 	.byte	0x04, 0x36
        /*0a82*/ 	.short	(.L_57 - .L_56)
.L_56:
        /*0a84*/ 	.word	0x00000008
.L_57:


//--------------------- .nv.callgraph             --------------------------
	.section	.nv.callgraph,"",@"SHT_CUDA_CALLGRAPH"
	.align	4
	.sectionentsize	8
	.align		4
        /*0000*/ 	.word	0x00000000
	.align		4
        /*0004*/ 	.word	0xffffffff
	.align		4
        /*0008*/ 	.word	index@(_ZN7cutlass13device_kernelINS_4gemm6kernel13GemmUniversalIN4cute5tupleIJiiiiEEENS1_10collective13CollectiveMmaINS1_35MainloopSm100TmaUmmaWarpSpecializedILi6ELi2ELi4ENS5_IJNS4_1CILi1EEESB_SB_EEEEENS5_IJNSA_ILi128EEESE_NSA_ILi64EEEEEENS_10bfloat16_tENS5_IJlSB_lEEESH_SI_NS4_8TiledMMAINS4_8MMA_AtomIJNS4_20SM100_MMA_F16BF16_SSISH_SH_fLi128ELi128ELNS4_4UMMA5MajorE0ELSN_0ELNSM_7ScaleInE0ELSO_0EEEEEENS4_6LayoutISC_NS5_IJNSA_ILi0EEESS_SS_EEEEENS5_IJNS4_10UnderscoreESV_SV_EEEEENS4_13SM90_TMA_LOADENS4_14ComposedLayoutINS4_7SwizzleILi3ELi4ELi3EEENS4_18smem_ptr_flag_bitsILi16EEENSR_INS5_IJNSA_ILi8EEESF_EEENS5_IJSF_SB_EEEEEEEvNS4_8identityESY_S18_vS19_EENS_8epilogue10collective18CollectiveEpilogueINS1B_23Sm100TmaWarpSpecializedILi4ELi2ELi32ELb1ELb0EEEJSG_NS5_IJNSR_ISE_SB_EENSR_INSA_ILi32EEESB_EEEEESH_SI_SH_SI_NS1B_6fusion15FusionCallbacksIS1F_NS1K_17LinearCombinationISH_fSH_fLNS_15FloatRoundStyleE2EEESG_S1J_JEEENS4_5SM1004TMEM4LOAD26SM100_TMEM_LOAD_32dp32b32xESY_NSZ_INS10_ILi2ELi4ELi3EEES13_NSR_INS5_IJS14_S1H_EEENS5_IJS1H_SB_EEEEEEENS4_39AutoVectorizingCopyWithAssumedAlignmentILi128EEENS4_14SM90_TMA_STOREES1Y_S20_S20_EEEvvEEEEvNT_6ParamsE)
	.align		4
        /*000c*/ 	.word	index@(__assertfail)
	.align		4
        /*0010*/ 	.word	0x00000000
	.align		4
        /*0014*/ 	.word	0xfffffffe
	.align		4
        /*0018*/ 	.word	0x00000000
	.align		4
        /*001c*/ 	.word	0xfffffffd
	.align		4
        /*0020*/ 	.word	0x00000000
	.align		4
        /*0024*/ 	.word	0xfffffffc


//--------------------- .nv.constant4             --------------------------
	.section	.nv.constant4,"a",@progbits
	.align	8
	.align		8
.nv.constant4:
        /*0000*/ 	.dword	__assertfail
	.align		8
        /*0008*/ 	.dword	__unnamed_1
	.align		8
        /*0010*/ 	.dword	__unnamed_2
	.align		8
        /*0018*/ 	.dword	_ZN40_INTERNAL_33a11a3e_4_k_cu_944a48ad_160154cuda3std3__45__cpo5beginE
	.align		8
        /*0020*/ 	.dword	_ZN40_INTERNAL_33a11a3e_4_k_cu_944a48ad_160154cuda3std3__45__cpo3endE
	.align		8
        /*0028*/ 	.dword	_ZN40_INTERNAL_33a11a3e_4_k_cu_944a48ad_160154cuda3std3__45__cpo6cbeginE
	.align		8
        /*0030*/ 	.dword	_ZN40_INTERNAL_33a11a3e_4_k_cu_944a48ad_160154cuda3std3__45__cpo4cendE
	.align		8
        /*0038*/ 	.dword	_ZN40_INTERNAL_33a11a3e_4_k_cu_944a48ad_160154cuda3std3__442_GLOBAL__N__33a11a3e_4_k_cu_944a48ad_160156ignoreE
	.align		8
        /*0040*/ 	.dword	_ZN40_INTERNAL_33a11a3e_4_k_cu_944a48ad_160154cuda3std3__419piecewise_constructE
	.align		8
        /*0048*/ 	.dword	_ZN40_INTERNAL_33a11a3e_4_k_cu_944a48ad_160154cuda3std3__48in_placeE
	.align		8
        /*0050*/ 	.dword	_ZN40_INTERNAL_33a11a3e_4_k_cu_944a48ad_160154cuda3std6ranges3__45__cpo4swapE
	.align		8
        /*0058*/ 	.dword	_ZN40_INTERNAL_33a11a3e_4_k_cu_944a48ad_160154cuda3std6ranges3__45__cpo9iter_moveE
	.align		8
        /*0060*/ 	.dword	_ZN40_INTERNAL_33a11a3e_4_k_cu_944a48ad_160154cute7productE
	.align		8
        /*0068*/ 	.dword	_ZN40_INTERNAL_33a11a3e_4_k_cu_944a48ad_160154cute1_E
	.align		8
        /*0070*/ 	.dword	$str$25
	.align		8
        /*0078*/ 	.dword	$str$26
	.align		8
        /*0080*/ 	.dword	$str$27
	.align		8
        /*0088*/ 	.dword	$str$28


//--------------------- .text._ZN7cutlass13device_kernelINS_4gemm6kernel13GemmUniversalIN4cute5tupleIJiiiiEEENS1_10collective13CollectiveMmaINS1_35MainloopSm100TmaUmmaWarpSpecializedILi6ELi2ELi4ENS5_IJNS4_1CILi1EEESB_SB_EEEEENS5_IJNSA_ILi128EEESE_NSA_ILi64EEEEEENS_10bfloat16_tENS5_IJlSB_lEEESH_SI_NS4_8TiledMMAINS4_8MMA_AtomIJNS4_20SM100_MMA_F16BF16_SSISH_SH_fLi128ELi128ELNS4_4UMMA5MajorE0ELSN_0ELNSM_7ScaleInE0ELSO_0EEEEEENS4_6LayoutISC_NS5_IJNSA_ILi0EEESS_SS_EEEEENS5_IJNS4_10UnderscoreESV_SV_EEEEENS4_13SM90_TMA_LOADENS4_14ComposedLayoutINS4_7SwizzleILi3ELi4ELi3EEENS4_18smem_ptr_flag_bitsILi16EEENSR_INS5_IJNSA_ILi8EEESF_EEENS5_IJSF_SB_EEEEEEEvNS4_8identityESY_S18_vS19_EENS_8epilogue10collective18CollectiveEpilogueINS1B_23Sm100TmaWarpSpecializedILi4ELi2ELi32ELb1ELb0EEEJSG_NS5_IJNSR_ISE_SB_EENSR_INSA_ILi32EEESB_EEEEESH_SI_SH_SI_NS1B_6fusion15FusionCallbacksIS1F_NS1K_17LinearCombinationISH_fSH_fLNS_15FloatRoundStyleE2EEESG_S1J_JEEENS4_5SM1004TMEM4LOAD26SM100_TMEM_LOAD_32dp32b32xESY_NSZ_INS10_ILi2ELi4ELi3EEES13_NSR_INS5_IJS14_S1H_EEENS5_IJS1H_SB_EEEEEEENS4_39AutoVectorizingCopyWithAssumedAlignmentILi128EEENS4_14SM90_TMA_STOREES1Y_S20_S20_EEEvvEEEEvNT_6ParamsE --------------------------
	.section	.text._ZN7cutlass13device_kernelINS_4gemm6kernel13GemmUniversalIN4cute5tupleIJiiiiEEENS1_10collective13CollectiveMmaINS1_35MainloopSm100TmaUmmaWarpSpecializedILi6ELi2ELi4ENS5_IJNS4_1CILi1EEESB_SB_EEEEENS5_IJNSA_ILi128EEESE_NSA_ILi64EEEEEENS_10bfloat16_tENS5_IJlSB_lEEESH_SI_NS4_8TiledMMAINS4_8MMA_AtomIJNS4_20SM100_MMA_F16BF16_SSISH_SH_fLi128ELi128ELNS4_4UMMA5MajorE0ELSN_0ELNSM_7ScaleInE0ELSO_0EEEEEENS4_6LayoutISC_NS5_IJNSA_ILi0EEESS_SS_EEEEENS5_IJNS4_10UnderscoreESV_SV_EEEEENS4_13SM90_TMA_LOADENS4_14ComposedLayoutINS4_7SwizzleILi3ELi4ELi3EEENS4_18smem_ptr_flag_bitsILi16EEENSR_INS5_IJNSA_ILi8EEESF_EEENS5_IJSF_SB_EEEEEEEvNS4_8identityESY_S18_vS19_EENS_8epilogue10collective18CollectiveEpilogueINS1B_23Sm100TmaWarpSpecializedILi4ELi2ELi32ELb1ELb0EEEJSG_NS5_IJNSR_ISE_SB_EENSR_INSA_ILi32EEESB_EEEEESH_SI_SH_SI_NS1B_6fusion15FusionCallbacksIS1F_NS1K_17LinearCombinationISH_fSH_fLNS_15FloatRoundStyleE2EEESG_S1J_JEEENS4_5SM1004TMEM4LOAD26SM100_TMEM_LOAD_32dp32b32xESY_NSZ_INS10_ILi2ELi4ELi3EEES13_NSR_INS5_IJS14_S1H_EEENS5_IJS1H_SB_EEEEEEENS4_39AutoVectorizingCopyWithAssumedAlignmentILi128EEENS4_14SM90_TMA_STOREES1Y_S20_S20_EEEvvEEEEvNT_6ParamsE,"ax",@progbits
	.align	128
.text._ZN7cutlass13device_kernelINS_4gemm6kernel13GemmUniversalIN4cute5tupleIJiiiiEEENS1_10collective13CollectiveMmaINS1_35MainloopSm100TmaUmmaWarpSpecializedILi6ELi2ELi4ENS5_IJNS4_1CILi1EEESB_SB_EEEEENS5_IJNSA_ILi128EEESE_NSA_ILi64EEEEEENS_10bfloat16_tENS5_IJlSB_lEEESH_SI_NS4_8TiledMMAINS4_8MMA_AtomIJNS4_20SM100_MMA_F16BF16_SSISH_SH_fLi128ELi128ELNS4_4UMMA5MajorE0ELSN_0ELNSM_7ScaleInE0ELSO_0EEEEEENS4_6LayoutISC_NS5_IJNSA_ILi0EEESS_SS_EEEEENS5_IJNS4_10UnderscoreESV_SV_EEEEENS4_13SM90_TMA_LOADENS4_14ComposedLayoutINS4_7SwizzleILi3ELi4ELi3EEENS4_18smem_ptr_flag_bitsILi16EEENSR_INS5_IJNSA_ILi8EEESF_EEENS5_IJSF_SB_EEEEEEEvNS4_8identityESY_S18_vS19_EENS_8epilogue10collective18CollectiveEpilogueINS1B_23Sm100TmaWarpSpecializedILi4ELi2ELi32ELb1ELb0EEEJSG_NS5_IJNSR_ISE_SB_EENSR_INSA_ILi32EEESB_EEEEESH_SI_SH_SI_NS1B_6fusion15FusionCallbacksIS1F_NS1K_17LinearCombinationISH_fSH_fLNS_15FloatRoundStyleE2EEESG_S1J_JEEENS4_5SM1004TMEM4LOAD26SM100_TMEM_LOAD_32dp32b32xESY_NSZ_INS10_ILi2ELi4ELi3EEES13_NSR_INS5_IJS14_S1H_EEENS5_IJS1H_SB_EEEEEEENS4_39AutoVectorizingCopyWithAssumedAlignmentILi128EEENS4_14SM90_TMA_STOREES1Y_S20_S20_EEEvvEEEEvNT_6ParamsE:
        .type           _ZN7cutlass13device_kernelINS_4gemm6kernel13GemmUniversalIN4cute5tupleIJiiiiEEENS1_10collective13CollectiveMmaINS1_35MainloopSm100TmaUmmaWarpSpecializedILi6ELi2ELi4ENS5_IJNS4_1CILi1EEESB_SB_EEEEENS5_IJNSA_ILi128EEESE_NSA_ILi64EEEEEENS_10bfloat16_tENS5_IJlSB_lEEESH_SI_NS4_8TiledMMAINS4_8MMA_AtomIJNS4_20SM100_MMA_F16BF16_SSISH_SH_fLi128ELi128ELNS4_4UMMA5MajorE0ELSN_0ELNSM_7ScaleInE0ELSO_0EEEEEENS4_6LayoutISC_NS5_IJNSA_ILi0EEESS_SS_EEEEENS5_IJNS4_10UnderscoreESV_SV_EEEEENS4_13SM90_TMA_LOADENS4_14ComposedLayoutINS4_7SwizzleILi3ELi4ELi3EEENS4_18smem_ptr_flag_bitsILi16EEENSR_INS5_IJNSA_ILi8EEESF_EEENS5_IJSF_SB_EEEEEEEvNS4_8identityESY_S18_vS19_EENS_8epilogue10collective18CollectiveEpilogueINS1B_23Sm100TmaWarpSpecializedILi4ELi2ELi32ELb1ELb0EEEJSG_NS5_IJNSR_ISE_SB_EENSR_INSA_ILi32EEESB_EEEEESH_SI_SH_SI_NS1B_6fusion15FusionCallbacksIS1F_NS1K_17LinearCombinationISH_fSH_fLNS_15FloatRoundStyleE2EEESG_S1J_JEEENS4_5SM1004TMEM4LOAD26SM100_TMEM_LOAD_32dp32b32xESY_NSZ_INS10_ILi2ELi4ELi3EEES13_NSR_INS5_IJS14_S1H_EEENS5_IJS1H_SB_EEEEEEENS4_39AutoVectorizingCopyWithAssumedAlignmentILi128EEENS4_14SM90_TMA_STOREES1Y_S20_S20_EEEvvEEEEvNT_6ParamsE,@function
        .size           _ZN7cutlass13device_kernelINS_4gemm6kernel13GemmUniversalIN4cute5tupleIJiiiiEEENS1_10collective13CollectiveMmaINS1_35MainloopSm100TmaUmmaWarpSpecializedILi6ELi2ELi4ENS5_IJNS4_1CILi1EEESB_SB_EEEEENS5_IJNSA_ILi128EEESE_NSA_ILi64EEEEEENS_10bfloat16_tENS5_IJlSB_lEEESH_SI_NS4_8TiledMMAINS4_8MMA_AtomIJNS4_20SM100_MMA_F16BF16_SSISH_SH_fLi128ELi128ELNS4_4UMMA5MajorE0ELSN_0ELNSM_7ScaleInE0ELSO_0EEEEEENS4_6LayoutISC_NS5_IJNSA_ILi0EEESS_SS_EEEEENS5_IJNS4_10UnderscoreESV_SV_EEEEENS4_13SM90_TMA_LOADENS4_14ComposedLayoutINS4_7SwizzleILi3ELi4ELi3EEENS4_18smem_ptr_flag_bitsILi16EEENSR_INS5_IJNSA_ILi8EEESF_EEENS5_IJSF_SB_EEEEEEEvNS4_8identityESY_S18_vS19_EENS_8epilogue10collective18CollectiveEpilogueINS1B_23Sm100TmaWarpSpecializedILi4ELi2ELi32ELb1ELb0EEEJSG_NS5_IJNSR_ISE_SB_EENSR_INSA_ILi32EEESB_EEEEESH_SI_SH_SI_NS1B_6fusion15FusionCallbacksIS1F_NS1K_17LinearCombinationISH_fSH_fLNS_15FloatRoundStyleE2EEESG_S1J_JEEENS4_5SM1004TMEM4LOAD26SM100_TMEM_LOAD_32dp32b32xESY_NSZ_INS10_ILi2ELi4ELi3EEES13_NSR_INS5_IJS14_S1H_EEENS5_IJS1H_SB_EEEEEEENS4_39AutoVectorizingCopyWithAssumedAlignmentILi128EEENS4_14SM90_TMA_STOREES1Y_S20_S20_EEEvvEEEEvNT_6ParamsE,(.L_x_182 - _ZN7cutlass13device_kernelINS_4gemm6kernel13GemmUniversalIN4cute5tupleIJiiiiEEENS1_10collective13CollectiveMmaINS1_35MainloopSm100TmaUmmaWarpSpecializedILi6ELi2ELi4ENS5_IJNS4_1CILi1EEESB_SB_EEEEENS5_IJNSA_ILi128EEESE_NSA_ILi64EEEEEENS_10bfloat16_tENS5_IJlSB_lEEESH_SI_NS4_8TiledMMAINS4_8MMA_AtomIJNS4_20SM100_MMA_F16BF16_SSISH_SH_fLi128ELi128ELNS4_4UMMA5MajorE0ELSN_0ELNSM_7ScaleInE0ELSO_0EEEEEENS4_6LayoutISC_NS5_IJNSA_ILi0EEESS_SS_EEEEENS5_IJNS4_10UnderscoreESV_SV_EEEEENS4_13SM90_TMA_LOADENS4_14ComposedLayoutINS4_7SwizzleILi3ELi4ELi3EEENS4_18smem_ptr_flag_bitsILi16EEENSR_INS5_IJNSA_ILi8EEESF_EEENS5_IJSF_SB_EEEEEEEvNS4_8identityESY_S18_vS19_EENS_8epilogue10collective18CollectiveEpilogueINS1B_23Sm100TmaWarpSpecializedILi4ELi2ELi32ELb1ELb0EEEJSG_NS5_IJNSR_ISE_SB_EENSR_INSA_ILi32EEESB_EEEEESH_SI_SH_SI_NS1B_6fusion15FusionCallbacksIS1F_NS1K_17LinearCombinationISH_fSH_fLNS_15FloatRoundStyleE2EEESG_S1J_JEEENS4_5SM1004TMEM4LOAD26SM100_TMEM_LOAD_32dp32b32xESY_NSZ_INS10_ILi2ELi4ELi3EEES13_NSR_INS5_IJS14_S1H_EEENS5_IJS1H_SB_EEEEEEENS4_39AutoVectorizingCopyWithAssumedAlignmentILi128EEENS4_14SM90_TMA_STOREES1Y_S20_S20_EEEvvEEEEvNT_6ParamsE)
        .other          _ZN7cutlass13device_kernelINS_4gemm6kernel13GemmUniversalIN4cute5tupleIJiiiiEEENS1_10collective13CollectiveMmaINS1_35MainloopSm100TmaUmmaWarpSpecializedILi6ELi2ELi4ENS5_IJNS4_1CILi1EEESB_SB_EEEEENS5_IJNSA_ILi128EEESE_NSA_ILi64EEEEEENS_10bfloat16_tENS5_IJlSB_lEEESH_SI_NS4_8TiledMMAINS4_8MMA_AtomIJNS4_20SM100_MMA_F16BF16_SSISH_SH_fLi128ELi128ELNS4_4UMMA5MajorE0ELSN_0ELNSM_7ScaleInE0ELSO_0EEEEEENS4_6LayoutISC_NS5_IJNSA_ILi0EEESS_SS_EEEEENS5_IJNS4_10UnderscoreESV_SV_EEEEENS4_13SM90_TMA_LOADENS4_14ComposedLayoutINS4_7SwizzleILi3ELi4ELi3EEENS4_18smem_ptr_flag_bitsILi16EEENSR_INS5_IJNSA_ILi8EEESF_EEENS5_IJSF_SB_EEEEEEEvNS4_8identityESY_S18_vS19_EENS_8epilogue10collective18CollectiveEpilogueINS1B_23Sm100TmaWarpSpecializedILi4ELi2ELi32ELb1ELb0EEEJSG_NS5_IJNSR_ISE_SB_EENSR_INSA_ILi32EEESB_EEEEESH_SI_SH_SI_NS1B_6fusion15FusionCallbacksIS1F_NS1K_17LinearCombinationISH_fSH_fLNS_15FloatRoundStyleE2EEESG_S1J_JEEENS4_5SM1004TMEM4LOAD26SM100_TMEM_LOAD_32dp32b32xESY_NSZ_INS10_ILi2ELi4ELi3EEES13_NSR_INS5_IJS14_S1H_EEENS5_IJS1H_SB_EEEEEEENS4_39AutoVectorizingCopyWithAssumedAlignmentILi128EEENS4_14SM90_TMA_STOREES1Y_S20_S20_EEEvvEEEEvNT_6ParamsE,@"STO_CUDA_ENTRY STV_DEFAULT"
_ZN7cutlass13device_kernelINS_4gemm6kernel13GemmUniversalIN4cute5tupleIJiiiiEEENS1_10collective13CollectiveMmaINS1_35MainloopSm100TmaUmmaWarpSpecializedILi6ELi2ELi4ENS5_IJNS4_1CILi1EEESB_SB_EEEEENS5_IJNSA_ILi128EEESE_NSA_ILi64EEEEEENS_10bfloat16_tENS5_IJlSB_lEEESH_SI_NS4_8TiledMMAINS4_8MMA_AtomIJNS4_20SM100_MMA_F16BF16_SSISH_SH_fLi128ELi128ELNS4_4UMMA5MajorE0ELSN_0ELNSM_7ScaleInE0ELSO_0EEEEEENS4_6LayoutISC_NS5_IJNSA_ILi0EEESS_SS_EEEEENS5_IJNS4_10UnderscoreESV_SV_EEEEENS4_13SM90_TMA_LOADENS4_14ComposedLayoutINS4_7SwizzleILi3ELi4ELi3EEENS4_18smem_ptr_flag_bitsILi16EEENSR_INS5_IJNSA_ILi8EEESF_EEENS5_IJSF_SB_EEEEEEEvNS4_8identityESY_S18_vS19_EENS_8epilogue10collective18CollectiveEpilogueINS1B_23Sm100TmaWarpSpecializedILi4ELi2ELi32ELb1ELb0EEEJSG_NS5_IJNSR_ISE_SB_EENSR_INSA_ILi32EEESB_EEEEESH_SI_SH_SI_NS1B_6fusion15FusionCallbacksIS1F_NS1K_17LinearCombinationISH_fSH_fLNS_15FloatRoundStyleE2EEESG_S1J_JEEENS4_5SM1004TMEM4LOAD26SM100_TMEM_LOAD_32dp32b32xESY_NSZ_INS10_ILi2ELi4ELi3EEES13_NSR_INS5_IJS14_S1H_EEENS5_IJS1H_SB_EEEEEEENS4_39AutoVectorizingCopyWithAssumedAlignmentILi128EEENS4_14SM90_TMA_STOREES1Y_S20_S20_EEEvvEEEEvNT_6ParamsE:
[----:B------:R-:W1:Y:S01]  /*0000*/  LDC R1, c[0x0][0x37c] ;  /* 0x0000df00ff017b82 */ /* 0x000e620000000800 */
[----:B------:R-:W2:Y:S01]  /*0010*/  S2R R101, SR_TID.X ;  /* 0x0000000000657919 */ /* 0x000ea20000002100 */
[----:B------:R-:W3:Y:S01]  /*0020*/  LDCU.64 UR4, c[0x0][0x890] ;  /* 0x00011200ff0477ac */ /* 0x000ee20008000a00 */
[----:B------:R-:W-:Y:S02]  /*0030*/  PRMT R88, RZ, 0x7610, R88 ;  /* 0x00007610ff587816 */ /* 0x000fe40000000058 */
[----:B------:R-:W-:Y:S01]  /*0040*/  ELECT P5, URZ, PT ;  /* 0x0000000000ff782f */ /* 0x000fe200038a0000 */
[----:B------:R-:W4:Y:S01]  /*0050*/  LDCU.64 UR46, c[0x0][0x358] ;  /* 0x00006b00ff2e77ac */ /* 0x000f220008000a00 */
[----:B---3--:R-:W-:-:S04]  /*0060*/  UISETP.NE.U32.AND UP0, UPT, UR4, URZ, UPT ;  /* 0x000000ff0400728c */ /* 0x008fc8000bf05070 */
[----:B------:R-:W-:Y:S01]  /*0070*/  UISETP.NE.AND.EX UP0, UPT, UR5, URZ, UPT, UP0 ;  /* 0x000000ff0500728c */ /* 0x000fe2000bf05300 */
[----:B--2---:R-:W-:-:S05]  /*0080*/  SHF.R.U32.HI R92, RZ, 0x5, R101 ;  /* 0x00000005ff5c7819 */ /* 0x004fca0000011665 */
[----:B------:R-:W2:Y:S02]  /*0090*/  SHFL.IDX PT, R0, R92, RZ, 0x1f ;  /* 0x00001fff5c007589 */ /* 0x000ea400000e0000 */
[----:B--2---:R-:W-:Y:S01]  /*00a0*/  R2UR UR8, R0 ;  /* 0x00000000000872ca */ /* 0x004fe200000e0000 */
[----:B-1--4-:R-:W-:-:S14]  /*00b0*/  BRA.U UP0, `(.L_x_0) ;  /* 0x00000001002c7547 */ /* 0x012fdc000b800000 */
[----:B------:R-:W1:Y:S02]  /*00c0*/  LDCU.64 UR6, c[0x0][0x888] ;  /* 0x00011100ff0677ac */ /* 0x000e640008000a00 */
[----:B-1----:R-:W-:-:S04]  /*00d0*/  UISETP.NE.U32.AND UP0, UPT, UR6, URZ, UPT ;  /* 0x000000ff0600728c */ /* 0x002fc8000bf05070 */
[----:B------:R-:W-:-:S09]  /*00e0*/  UISETP.NE.AND.EX UP0, UPT, UR7, URZ, UPT, UP0 ;  /* 0x000000ff0700728c */ /* 0x000fd2000bf05300 */
[----:B------:R-:W-:Y:S05]  /*00f0*/  BRA.U !UP0, `(.L_x_1) ;  /* 0x0000000108107547 */ /* 0x000fea000b800000 */
[----:B------:R-:W1:Y:S02]  /*0100*/  LDC.64 R2, c[0x0][0x888] ;  /* 0x00022200ff027b82 */ /* 0x000e640000000a00 */
[----:B-1----:R1:W5:Y:S01]  /*0110*/  LDG.E R49, desc[UR46][R2.64] ;  /* 0x0000002e02317981 */ /* 0x002362000c1e1900 */
[----:B------:R-:W-:Y:S01]  /*0120*/  HFMA2 R88, -RZ, RZ, 0, 5.9604644775390625e-08 ;  /* 0x00000001ff587431 */ /* 0x000fe200000001ff */
[----:B------:R-:W-:Y:S05]  /*0130*/  BRA `(.L_x_0) ;  /* 0x00000000000c7947 */ /* 0x000fea0003800000 */
.L_x_1:
[----:B------:R-:W1:Y:S01]  /*0140*/  LDCU UR6, c[0x0][0x880] ;  /* 0x00011000ff0677ac */ /* 0x000e620008000800 */
[----:B------:R-:W-:Y:S01]  /*0150*/  HFMA2 R88, -RZ, RZ, 0, 5.9604644775390625e-08 ;  /* 0x00000001ff587431 */ /* 0x000fe200000001ff */
[----:B-1----:R-:W-:-:S07]  /*0160*/  MOV R49, UR6 ;  /* 0x0000000600317c02 */ /* 0x002fce0008000f00 */
.L_x_0:
[----:B------:R-:W2:Y:S02]  /*0170*/  LDCU.64 UR6, c[0x0][0x8b0] ;  /* 0x00011600ff0677ac */ /* 0x000ea40008000a00 */
[----:B--2---:R-:W-:-:S04]  /*0180*/  UISETP.NE.U32.AND UP0, UPT, UR6, URZ, UPT ;  /* 0x000000ff0600728c */ /* 0x004fc8000bf05070 */
[----:B------:R-:W-:-:S09]  /*0190*/  UISETP.NE.AND.EX UP0, UPT, UR7, URZ, UPT, UP0 ;  /* 0x000000ff0700728c */ /* 0x000fd2000bf05300 */
[----:B------:R-:W-:Y:S05]  /*01a0*/  BRA.U UP0, `(.L_x_2) ;  /* 0x0000000100247547 */ /* 0x000fea000b800000 */
[----:B------:R-:W2:Y:S02]  /*01b0*/  LDCU.64 UR6, c[0x0][0x8a8] ;  /* 0x00011500ff0677ac */ /* 0x000ea40008000a00 */
[----:B--2---:R-:W-:-:S04]  /*01c0*/  UISETP.NE.U32.AND UP0, UPT, UR6, URZ, UPT ;  /* 0x000000ff0600728c */ /* 0x004fc8000bf05070 */
[----:B------:R-:W-:-:S09]  /*01d0*/  UISETP.NE.AND.EX UP0, UPT, UR7, URZ, UPT, UP0 ;  /* 0x000000ff0700728c */ /* 0x000fd2000bf05300 */
[----:B------:R-:W-:Y:S05]  /*01e0*/  BRA.U !UP0, `(.L_x_3) ;  /* 0x00000001080c7547 */ /* 0x000fea000b800000 */
[----:B-1----:R-:W1:Y:S02]  /*01f0*/  LDC.64 R2, c[0x0][0x8a8] ;  /* 0x00022a00ff027b82 */ /* 0x002e640000000a00 */
[----:B-1----:R2:W5:Y:S01]  /*0200*/  LDG.E R47, desc[UR46][R2.64] ;  /* 0x0000002e022f7981 */ /* 0x002562000c1e1900 */
[----:B------:R-:W-:Y:S05]  /*0210*/  BRA `(.L_x_2) ;  /* 0x0000000000087947 */ /* 0x000fea0003800000 */
.L_x_3:
[----:B------:R-:W2:Y:S02]  /*0220*/  LDCU UR6, c[0x0][0x8a0] ;  /* 0x00011400ff0677ac */ /* 0x000ea40008000800 */
[----:B--2---:R-:W-:Y:S02]  /*0230*/  MOV R47, UR6 ;  /* 0x00000006002f7c02 */ /* 0x004fe40008000f00 */
.L_x_2:
[----:B------:R-:W-:Y:S01]  /*0240*/  IMAD.U32 R0, RZ, RZ, UR8 ;  /* 0x00000008ff007e24 */ /* 0x000fe2000f8e00ff */
[----:B------:R-:W-:Y:S04]  /*0250*/  BSSY.RECONVERGENT B0, `(.L_x_4) ;  /* 0x000000c000007945 */ /* 0x000fe80003800200 */
[C---:B------:R-:W-:Y:S02]  /*0260*/  ISETP.NE.OR P1, PT, R0.reuse, 0x1, !P5 ;  /* 0x000000010000780c */ /* 0x040fe40006f25670 */
[----:B------:R-:W-:-:S11]  /*0270*/  ISETP.NE.OR P0, PT, R0, 0x3, !P5 ;  /* 0x000000030000780c */ /* 0x000fd60006f05670 */
[----:B------:R-:W-:Y:S05]  /*0280*/  @P1 BRA `(.L_x_5) ;  /* 0x0000000000201947 */ /* 0x000fea0003800000 */
[----:B------:R-:W3:Y:S02]  /*0290*/  LDCU.64 UR6, c[0x0][0x348] ;  /* 0x00006900ff0677ac */ /* 0x000ee40008000a00 */
[----:B---3--:R-:W-:Y:S02]  /*02a0*/  UIADD3 UR10, UP1, UPT, UR6, 0x80, URZ ;  /* 0x00000080060a7890 */ /* 0x008fe4000ff3e0ff */
[----:B------:R-:W-:Y:S02]  /*02b0*/  UIADD3 UR6, UP0, UPT, UR6, 0x180, URZ ;  /* 0x0000018006067890 */ /* 0x000fe4000ff1e0ff */
[----:B------:R-:W-:Y:S02]  /*02c0*/  UIADD3.X UR11, UPT, UPT, URZ, UR7, URZ, UP1, !UPT ;  /* 0x00000007ff0b7290 */ /* 0x000fe40008ffe4ff */
[----:B------:R-:W-:-:S07]  /*02d0*/  UIADD3.X UR7, UPT, UPT, URZ, UR7, URZ, UP0, !UPT ;  /* 0x00000007ff077290 */ /* 0x000fce00087fe4ff */
[----:B------:R3:W-:Y:S02]  /*02e0*/  UTMACCTL.PF [UR10] ;  /* 0x000000000a0079b9 */ /* 0x0007e40008040000 */
[----:B------:R3:W-:Y:S02]  /*02f0*/  UTMACCTL.PF [UR6] ;  /* 0x00000000060079b9 */ /* 0x0007e40008040000 */
[----:B---3--:R-:W-:Y:S01]  /*0300*/  NOP ;  /* 0x0000000000007918 */ /* 0x008fe20000000000 */
.L_x_5:
[----:B------:R-:W-:Y:S05]  /*0310*/  BSYNC.RECONVERGENT B0 ;  /* 0x0000000000007941 */ /* 0x000fea0003800200 */
.L_x_4:
[----:B------:R-:W-:Y:S04]  /*0320*/  BSSY.RECONVERGENT B0, `(.L_x_6) ;  /* 0x000000a000007945 */ /* 0x000fe80003800200 */
        /* <DEDUP_REMOVED lines=9> */
.L_x_7:
[----:B------:R-:W-:Y:S05]  /*03c0*/  BSYNC.RECONVERGENT B0 ;  /* 0x0000000000007941 */ /* 0x000fea0003800200 */
.L_x_6:
[----:B------:R-:W3:Y:S01]  /*03d0*/  LDCU.64 UR6, c[0x0][0x888] ;  /* 0x00011100ff0677ac */ /* 0x000ee20008000a00 */
[----:B------:R-:W-:Y:S02]  /*03e0*/  UISETP.EQ.U32.AND UP1, UPT, UR4, URZ, UPT ;  /* 0x000000ff0400728c */ /* 0x000fe4000bf22070 */
[----:B------:R-:W-:Y:S02]  /*03f0*/  UPLOP3.LUT UP2, UPT, UPT, UPT, UPT, 0x80, 0x8 ;  /* 0x000000000008789c */ /* 0x000fe40003f4f070 */
[----:B---3--:R-:W-:-:S04]  /*0400*/  UISETP.NE.U32.AND UP0, UPT, UR6, URZ, UPT ;  /* 0x000000ff0600728c */ /* 0x008fc8000bf05070 */
[----:B------:R-:W-:-:S04]  /*0410*/  UISETP.NE.AND.EX UP0, UPT, UR7, URZ, UPT, UP0 ;  /* 0x000000ff0700728c */ /* 0x000fc8000bf05300 */
[----:B------:R-:W-:-:S04]  /*0420*/  UISETP.EQ.OR.EX UP3, UPT, UR5, URZ, !UP0, UP1 ;  /* 0x000000ff0500728c */ /* 0x000fc8000c762710 */
[----:B------:R-:W-:-:S05]  /*0430*/  UP2UR UR50, UPR, URZ, 0x8 ;  /* 0x00000008ff327883 */ /* 0x000fca0008000000 */
[----:B------:R-:W-:Y:S07]  /*0440*/  BRA.U !UP3, `(.L_x_8) ;  /* 0x000000010b207547 */ /* 0x000fee000b800000 */
[----:B------:R-:W-:Y:S01]  /*0450*/  UISETP.NE.U32.AND UP2, UPT, UR4, URZ, UPT ;  /* 0x000000ff0400728c */ /* 0x000fe2000bf45070 */
[----:B-----5:R-:W-:Y:S01]  /*0460*/  FSETP.NEU.AND P0, PT, R49, RZ, PT ;  /* 0x000000ff3100720b */ /* 0x020fe20003f0d000 */
[----:B------:R-:W-:Y:S02]  /*0470*/  USEL UR4, URZ, 0xffffffff, UP0 ;  /* 0xffffffffff047887 */ /* 0x000fe40008000000 */
[----:B------:R-:W-:-:S10]  /*0480*/  UISETP.NE.AND.EX UP2, UPT, UR5, URZ, UPT, UP2 ;  /* 0x000000ff0500728c */ /* 0x000fd4000bf45320 */
[----:B------:R-:W-:Y:S01]  /*0490*/  VOTEU.ANY UP1, P0 ;  /* 0x0000000000ff7886 */ /* 0x000fe20000020100 */
[----:B------:R-:W-:-:S04]  /*04a0*/  @!UP2 USEL UR4, URZ, 0xffffffff, UP1 ;  /* 0xffffffffff04a887 */ /* 0x000fc80008800000 */
[----:B------:R-:W-:-:S04]  /*04b0*/  ULOP3.LUT UR4, UR4, 0x1, URZ, 0xc0, !UPT ;  /* 0x0000000104047892 */ /* 0x000fc8000f8ec0ff */
[----:B------:R-:W-:-:S11]  /*04c0*/  UISETP.NE.U32.AND UP2, UPT, UR4, 0x1, UPT ;  /* 0x000000010400788c */ /* 0x000fd6000bf45070 */
.L_x_8:
[----:B-12---:R-:W1:Y:S01]  /*04d0*/  SHFL.IDX PT, R2, R92, RZ, 0x1f ;  /* 0x00001fff5c027589 */ /* 0x006e6200000e0000 */
[----:B------:R-:W-:-:S04]  /*04e0*/  UISETP.NE.AND UP1, UPT, UR8, 0x2, UPT ;  /* 0x000000020800788c */ /* 0x000fc8000bf25270 */
[----:B------:R-:W-:Y:S01]  /*04f0*/  USEL UR6, URZ, 0x1, UP1 ;  /* 0x00000001ff067887 */ /* 0x000fe20008800000 */
[----:B-1----:R-:W-:-:S13]  /*0500*/  ISETP.NE.AND P0, PT, R2, RZ, PT ;  /* 0x000000ff0200720c */ /* 0x002fda0003f05270 */
[----:B------:R-:W-:Y:S05]  /*0510*/  @P0 BRA `(.L_x_9) ;  /* 0x0000000000580947 */ /* 0x000fea0003800000 */
[----:B------:R-:W1:Y:S01]  /*0520*/  S2UR UR5, SR_CgaCtaId ;  /* 0x00000000000579c3 */ /* 0x000e620000008800 */
[----:B------:R-:W-:Y:S01]  /*0530*/  UMOV UR7, 0x400 ;  /* 0x0000040000077882 */ /* 0x000fe20000000000 */
[----:B------:R-:W-:Y:S01]  /*0540*/  UMOV UR4, 0x1 ;  /* 0x0000000100047882 */ /* 0x000fe20000000000 */
[----:B------:R-:W-:Y:S01]  /*0550*/  ELECT P0, URZ, PT ;  /* 0x0000000000ff782f */ /* 0x000fe20003800000 */
[----:B------:R-:W-:-:S04]  /*0560*/  UIADD3 UR10, UPT, UPT, -UR4, 0x100000, URZ ;  /* 0x00100000040a7890 */ /* 0x000fc8000fffe1ff */
[----:B------:R-:W-:Y:S02]  /*0570*/  USHF.L.U32 UR11, UR10, 0xb, URZ ;  /* 0x0000000b0a0b7899 */ /* 0x000fe400080006ff */
[----:B------:R-:W-:Y:S02]  /*0580*/  USHF.L.U32 UR10, UR10, 0x1, URZ ;  /* 0x000000010a0a7899 */ /* 0x000fe400080006ff */
[----:B-1----:R-:W-:Y:S01]  /*0590*/  ULEA UR5, UR5, UR7, 0x18 ;  /* 0x0000000705057291 */ /* 0x002fe2000f8ec0ff */
[----:B------:R-:W1:Y:S11]  /*05a0*/  FENCE.VIEW.ASYNC.S ;  /* 0x00000000000073c6 */ /* 0x000e760000000000 */
[----:B-1----:R1:W2:Y:S01]  /*05b0*/  SYNCS.EXCH.64 URZ, [UR5], UR10 ;  /* 0x0000000a05ff75b2 */ /* 0x0022a20008000100 */
[----:B------:R1:W3:Y:S01]  /*05c0*/  SYNCS.EXCH.64 URZ, [UR5+0x30], UR10 ;  /* 0x0000300a05ff75b2 */ /* 0x0002e20008000100 */
[----:B------:R1:W4:Y:S01]  /*05d0*/  SYNCS.EXCH.64 URZ, [UR5+0x8], UR10 ;  /* 0x0000080a05ff75b2 */ /* 0x0003220008000100 */
[----:B------:R1:W1:Y:S01]  /*05e0*/  SYNCS.EXCH.64 URZ, [UR5+0x38], UR10 ;  /* 0x0000380a05ff75b2 */ /* 0x0002620008000100 */
        /* <DEDUP_REMOVED lines=8> */
[----:B------:R-:W-:Y:S01]  /*0670*/  NOP ;  /* 0x0000000000007918 */ /* 0x000fe20000000000 */
.L_x_9:
[----:B------:R-:W2:Y:S01]  /*0680*/  SHFL.IDX PT, R2, R92, RZ, 0x1f ;  /* 0x00001fff5c027589 */ /* 0x000ea200000e0000 */
[----:B------:R-:W-:Y:S01]  /*0690*/  NOP ;  /* 0x0000000000007918 */ /* 0x000fe20000000000 */
[----:B--2---:R-:W-:-:S13]  /*06a0*/  ISETP.NE.AND P0, PT, R2, 0x1, PT ;  /* 0x000000010200780c */ /* 0x004fda0003f05270 */
[----:B------:R-:W-:Y:S05]  /*06b0*/  @P0 BRA `(.L_x_10) ;  /* 0x0000000000580947 */ /* 0x000fea0003800000 */
[----:B------:R-:W2:Y:S01]  /*06c0*/  S2UR UR7, SR_CgaCtaId ;  /* 0x00000000000779c3 */ /* 0x000ea20000008800 */
[----:B------:R-:W-:Y:S01]  /*06d0*/  UMOV UR9, 0x400 ;  /* 0x0000040000097882 */ /* 0x000fe20000000000 */
[----:B-1----:R-:W-:Y:S01]  /*06e0*/  UMOV UR5, 0x20 ;  /* 0x0000002000057882 */ /* 0x002fe20000000000 */
[----:B------:R-:W-:Y:S01]  /*06f0*/  UMOV UR4, 0x80 ;  /* 0x0000008000047882 */ /* 0x000fe20000000000 */
[----:B------:R-:W-:-:S04]  /*0700*/  UIADD3 UR10, UPT, UPT, -UR5, 0x100000, URZ ;  /* 0x00100000050a7890 */ /* 0x000fc8000fffe1ff */
[----:B------:R-:W-:Y:S02]  /*0710*/  USHF.L.U32 UR11, UR10, 0xb, URZ ;  /* 0x0000000b0a0b7899 */ /* 0x000fe400080006ff */
[----:B------:R-:W-:Y:S02]  /*0720*/  USHF.L.U32 UR10, UR10, 0x1, URZ ;  /* 0x000000010a0a7899 */ /* 0x000fe400080006ff */
[----:B------:R-:W-:-:S04]  /*0730*/  UIADD3 UR4, UPT, UPT, -UR4, 0x100000, URZ ;  /* 0x0010000004047890 */ /* 0x000fc8000fffe1ff */
[----:B------:R-:W-:Y:S02]  /*0740*/  USHF.L.U32 UR5, UR4, 0xb, URZ ;  /* 0x0000000b04057899 */ /* 0x000fe400080006ff */
[----:B------:R-:W-:Y:S01]  /*0750*/  USHF.L.U32 UR4, UR4, 0x1, URZ ;  /* 0x0000000104047899 */ /* 0x000fe200080006ff */
[----:B------:R-:W-:Y:S01]  /*0760*/  ELECT P0, URZ, PT ;  /* 0x0000000000ff782f */ /* 0x000fe20003800000 */
[----:B--2---:R-:W-:Y:S01]  /*0770*/  ULEA UR7, UR7, UR9, 0x18 ;  /* 0x0000000907077291 */ /* 0x004fe2000f8ec0ff */
[----:B------:R-:W1:Y:S11]  /*0780*/  FENCE.VIEW.ASYNC.S ;  /* 0x00000000000073c6 */ /* 0x000e760000000000 */
[----:B-1----:R2:W1:Y:S01]  /*0790*/  SYNCS.EXCH.64 URZ, [UR7+0x60], UR10 ;  /* 0x0000600a07ff75b2 */ /* 0x0024620008000100 */
[----:B------:R2:W1:Y:S01]  /*07a0*/  SYNCS.EXCH.64 URZ, [UR7+0x80], UR4 ;  /* 0x0000800407ff75b2 */ /* 0x0004620008000100 */
[----:B------:R2:W1:Y:S01]  /*07b0*/  SYNCS.EXCH.64 URZ, [UR7+0x68], UR10 ;  /* 0x0000680a07ff75b2 */ /* 0x0004620008000100 */
[----:B------:R2:W1:Y:S01]  /*07c0*/  SYNCS.EXCH.64 URZ, [UR7+0x88], UR4 ;  /* 0x0000880407ff75b2 */ /* 0x0004620008000100 */
[----:B------:R2:W1:Y:S01]  /*07d0*/  SYNCS.EXCH.64 URZ, [UR7+0x70], UR10 ;  /* 0x0000700a07ff75b2 */ /* 0x0004620008000100 */
[----:B------:R2:W1:Y:S01]  /*07e0*/  SYNCS.EXCH.64 URZ, [UR7+0x90], UR4 ;  /* 0x0000900407ff75b2 */ /* 0x0004620008000100 */
[----:B------:R2:W1:Y:S01]  /*07f0*/  SYNCS.EXCH.64 URZ, [UR7+0x78], UR10 ;  /* 0x0000780a07ff75b2 */ /* 0x0004620008000100 */
[----:B------:R2:W1:Y:S02]  /*0800*/  SYNCS.EXCH.64 URZ, [UR7+0x98], UR4 ;  /* 0x0000980407ff75b2 */ /* 0x0004640008000100 */
[----:B--2---:R-:W-:Y:S01]  /*0810*/  NOP ;  /* 0x0000000000007918 */ /* 0x004fe20000000000 */
.L_x_10:
[----:B------:R-:W2:Y:S01]  /*0820*/  SHFL.IDX PT, R2, R92, RZ, 0x1f ;  /* 0x00001fff5c027589 */ /* 0x000ea200000e0000 */
[----:B------:R-:W-:Y:S01]  /*0830*/  NOP ;  /* 0x0000000000007918 */ /* 0x000fe20000000000 */
[----:B--2---:R-:W-:-:S13]  /*0840*/  ISETP.NE.AND P0, PT, R2, 0x3, PT ;  /* 0x000000030200780c */ /* 0x004fda0003f05270 */
[----:B------:R-:W-:Y:S05]  /*0850*/  @P0 BRA `(.L_x_11) ;  /* 0x0000000000300947 */ /* 0x000fea0003800000 */
[----:B-1----:R-:W1:Y:S01]  /*0860*/  S2UR UR5, SR_CgaCtaId ;  /* 0x00000000000579c3 */ /* 0x002e620000008800 */
        /* <DEDUP_REMOVED lines=8> */
[----:B-1----:R2:W1:Y:S01]  /*08f0*/  SYNCS.EXCH.64 URZ, [UR5+0xa0], UR10 ;  /* 0x0000a00a05ff75b2 */ /* 0x0024620008000100 */
[----:B------:R2:W1:Y:S02]  /*0900*/  SYNCS.EXCH.64 URZ, [UR5+0xa8], UR10 ;  /* 0x0000a80a05ff75b2 */ /* 0x0004640008000100 */
[----:B--2---:R-:W-:Y:S01]  /*0910*/  NOP ;  /* 0x0000000000007918 */ /* 0x004fe20000000000 */
.L_x_11:
[----:B------:R-:W2:Y:S01]  /*0920*/  SHFL.IDX PT, R2, R92, RZ, 0x1f ;  /* 0x00001fff5c027589 */ /* 0x000ea200000e0000 */
[----:B------:R-:W-:Y:S01]  /*0930*/  NOP ;  /* 0x0000000000007918 */ /* 0x000fe20000000000 */
[----:B--2---:R-:W-:-:S13]  /*0940*/  ISETP.NE.AND P0, PT, R2, 0x4, PT ;  /* 0x000000040200780c */ /* 0x004fda0003f05270 */
[----:B------:R-:W-:Y:S05]  /*0950*/  @P0 BRA `(.L_x_12) ;  /* 0x00000000004c0947 */ /* 0x000fea0003800000 */
[----:B-1----:R-:W1:Y:S01]  /*0960*/  S2UR UR5, SR_CgaCtaId ;  /* 0x00000000000579c3 */ /* 0x002e620000008800 */
[----:B------:R-:W-:Y:S01]  /*0970*/  UMOV UR9, 0x100 ;  /* 0x0000010000097882 */ /* 0x000fe20000000000 */
[----:B------:R-:W-:Y:S01]  /*0980*/  UMOV UR7, 0x400 ;  /* 0x0000040000077882 */ /* 0x000fe20000000000 */
[----:B------:R-:W-:Y:S01]  /*0990*/  USEL UR9, UR9, 0xe0, UP2 ;  /* 0x000000e009097887 */ /* 0x000fe20009000000 */
[----:B------:R-:W-:Y:S01]  /*09a0*/  UMOV UR4, 0x1 ;  /* 0x0000000100047882 */ /* 0x000fe20000000000 */
[----:B------:R-:W-:Y:S01]  /*09b0*/  ELECT P0, URZ, PT ;  /* 0x0000000000ff782f */ /* 0x000fe20003800000 */
[----:B------:R-:W-:-:S04]  /*09c0*/  UIADD3 UR10, UPT, UPT, -UR4, 0x100000, URZ ;  /* 0x00100000040a7890 */ /* 0x000fc8000fffe1ff */
[----:B------:R-:W-:Y:S02]  /*09d0*/  USHF.L.U32 UR11, UR10, 0xb, URZ ;  /* 0x0000000b0a0b7899 */ /* 0x000fe400080006ff */
[----:B------:R-:W-:Y:S02]  /*09e0*/  USHF.L.U32 UR10, UR10, 0x1, URZ ;  /* 0x000000010a0a7899 */ /* 0x000fe400080006ff */
[----:B------:R-:W-:-:S04]  /*09f0*/  UIADD3 UR12, UPT, UPT, -UR9, 0x100000, URZ ;  /* 0x00100000090c7890 */ /* 0x000fc8000fffe1ff */
[----:B------:R-:W-:Y:S02]  /*0a00*/  USHF.L.U32 UR13, UR12, 0xb, URZ ;  /* 0x0000000b0c0d7899 */ /* 0x000fe400080006ff */
[----:B------:R-:W-:Y:S02]  /*0a10*/  USHF.L.U32 UR12, UR12, 0x1, URZ ;  /* 0x000000010c0c7899 */ /* 0x000fe400080006ff */
[----:B-1----:R-:W-:Y:S01]  /*0a20*/  ULEA UR5, UR5, UR7, 0x18 ;  /* 0x0000000705057291 */ /* 0x002fe2000f8ec0ff */
[----:B------:R-:W1:Y:S11]  /*0a30*/  FENCE.VIEW.ASYNC.S ;  /* 0x00000000000073c6 */ /* 0x000e760000000000 */
[----:B-1----:R2:W1:Y:S01]  /*0a40*/  SYNCS.EXCH.64 URZ, [UR5+0xb0], UR10 ;  /* 0x0000b00a05ff75b2 */ /* 0x0024620008000100 */
[----:B------:R2:W1:Y:S01]  /*0a50*/  SYNCS.EXCH.64 URZ, [UR5+0xc0], UR12 ;  /* 0x0000c00c05ff75b2 */ /* 0x0004620008000100 */
[----:B------:R2:W1:Y:S01]  /*0a60*/  SYNCS.EXCH.64 URZ, [UR5+0xb8], UR10 ;  /* 0x0000b80a05ff75b2 */ /* 0x0004620008000100 */
[----:B------:R2:W1:Y:S02]  /*0a70*/  SYNCS.EXCH.64 URZ, [UR5+0xc8], UR12 ;  /* 0x0000c80c05ff75b2 */ /* 0x0004640008000100 */
[----:B--2---:R-:W-:Y:S01]  /*0a80*/  NOP ;  /* 0x0000000000007918 */ /* 0x004fe20000000000 */
.L_x_12:
        /* <DEDUP_REMOVED lines=26> */
.L_x_13:
        /* <DEDUP_REMOVED lines=18> */
.L_x_14:
[----:B-1----:R-:W1:Y:S01]  /*0d50*/  S2UR UR5, SR_CTAID.X ;  /* 0x00000000000579c3 */ /* 0x002e620000002500 */
[----:B------:R-:W-:-:S05]  /*0d60*/  CS2R.32 R87, SR_CgaSize ;  /* 0x0000000000577805 */ /* 0x000fca0000008a00 */
[----:B------:R-:W-:-:S05]  /*0d70*/  IMAD R87, R87, -0xa0, RZ ;  /* 0xffffff6057577824 */ /* 0x000fca00078e02ff */
[----:B------:R-:W-:-:S14]  /*0d80*/  R2UR UR9, R87 ;  /* 0x00000000570972ca */ /* 0x000fdc00000e0000 */
[----:B------:R-:W2:Y:S01]  /*0d90*/  LDCU UR9, c[0x0][UR9+0x2b0] ;  /* 0x00005600090977ac */ /* 0x000ea20008000800 */
[----:B------:R-:W-:Y:S01]  /*0da0*/  NOP ;  /* 0x0000000000007918 */ /* 0x000fe20000000000 */
[----:B------:R-:W-:-:S05]  /*0db0*/  CS2R.32 R87, SR_CgaSize ;  /* 0x0000000000577805 */ /* 0x000fca0000008a00 */
[----:B------:R-:W-:-:S05]  /*0dc0*/  IMAD R87, R87, -0xa0, RZ ;  /* 0xffffff6057577824 */ /* 0x000fca00078e02ff */
[----:B------:R-:W-:-:S14]  /*0dd0*/  R2UR UR7, R87 ;  /* 0x00000000570772ca */ /* 0x000fdc00000e0000 */
[----:B------:R-:W3:Y:S01]  /*0de0*/  LDCU UR7, c[0x0][UR7+0x2b4] ;  /* 0x00005680070777ac */ /* 0x000ee20008000800 */
[----:B------:R-:W4:Y:S08]  /*0df0*/  S2UR UR4, SR_CTAID.Y ;  /* 0x00000000000479c3 */ /* 0x000f300000002600 */
[----:B------:R-:W3:Y:S01]  /*0e00*/  LDC R10, c[0x0][0xb24] ;  /* 0x0002c900ff0a7b82 */ /* 0x000ee20000000800 */
[----:B-1----:R-:W-:-:S02]  /*0e10*/  I2FP.F32.U32 R87, UR5 ;  /* 0x0000000500577c45 */ /* 0x002fc40008201000 */
[----:B------:R-:W-:-:S05]  /*0e20*/  CS2R.32 R3, SR_CgaSize ;  /* 0x0000000000037805 */ /* 0x000fca0000008a00 */
[----:B------:R-:W-:-:S06]  /*0e30*/  IMAD R3, R3, -0xa0, RZ ;  /* 0xffffff6003037824 */ /* 0x000fcc00078e02ff */
[----:B------:R-:W1:Y:S01]  /*0e40*/  LDC R3, c[0x0][R3+0x2a0] ;  /* 0x0000a80003037b82 */ /* 0x000e620000000800 */
[----:B------:R-:W-:Y:S01]  /*0e50*/  MOV R15, UR5 ;  /* 0x00000005000f7c02 */ /* 0x000fe20008000f00 */
[----:B--2---:R-:W-:Y:S01]  /*0e60*/  FMUL R87, R87, UR9 ;  /* 0x0000000957577c20 */ /* 0x004fe20008400000 */
[----:B----4-:R-:W-:Y:S02]  /*0e70*/  I2FP.F32.U32 R86, UR4 ;  /* 0x0000000400567c45 */ /* 0x010fe40008201000 */
[----:B------:R-:W-:-:S05]  /*0e80*/  CS2R.32 R2, SR_CgaSize ;  /* 0x0000000000027805 */ /* 0x000fca0000008a00 */
[----:B------:R-:W-:-:S06]  /*0e90*/  IMAD R2, R2, -0xa0, RZ ;  /* 0xffffff6002027824 */ /* 0x000fcc00078e02ff */
[----:B------:R-:W2:Y:S01]  /*0ea0*/  LDC R2, c[0x0][R2+0x2a4] ;  /* 0x0000a90002027b82 */ /* 0x000ea20000000800 */
[----:B------:R-:W-:Y:S01]  /*0eb0*/  MOV R14, UR4 ;  /* 0x00000004000e7c02 */ /* 0x000fe20008000f00 */
[----:B------:R-:W4:Y:S01]  /*0ec0*/  F2I.U32.TRUNC.NTZ R87, R87 ;  /* 0x0000005700577305 */ /* 0x000f22000020f000 */
[----:B---3--:R-:W-:-:S05]  /*0ed0*/  FMUL R86, R86, UR7 ;  /* 0x0000000756567c20 */ /* 0x008fca0008400000 */
[----:B------:R-:W-:Y:S01]  /*0ee0*/  BAR.SYNC.DEFER_BLOCKING 0x0 ;  /* 0x0000000000007b1d */ /* 0x000fe20000010000 */
[----:B------:R-:W-:-:S05]  /*0ef0*/  ISETP.GE.AND P0, PT, R10, 0x1, PT ;  /* 0x000000010a00780c */ /* 0x000fca0003f06270 */
[----:B------:R-:W3:Y:S02]  /*0f00*/  F2I.U32.TRUNC.NTZ R86, R86 ;  /* 0x0000005600567305 */ /* 0x000ee4000020f000 */
[----:B------:R-:W2:Y:S01]  /*0f10*/  S2UR UR36, SR_CTAID.Z ;  /* 0x00000000002479c3 */ /* 0x000ea20000002700 */
[----:B----4-:R-:W-:-:S05]  /*0f20*/  IADD3 R87, PT, PT, -R87, RZ, RZ ;  /* 0x000000ff57577210 */ /* 0x010fca0007ffe1ff */
[----:B-1----:R-:W-:Y:S01]  /*0f30*/  IMAD R87, R3, R87, UR5 ;  /* 0x0000000503577e24 */ /* 0x002fe2000f8e0257 */
[----:B---3--:R-:W-:-:S05]  /*0f40*/  IADD3 R86, PT, PT, -R86, RZ, RZ ;  /* 0x000000ff56567210 */ /* 0x008fca0007ffe1ff */
[----:B--2---:R-:W-:Y:S01]  /*0f50*/  IMAD R86, R2, R86, UR4 ;  /* 0x0000000402567e24 */ /* 0x004fe2000f8e0256 */
[----:B------:R-:W-:Y:S06]  /*0f60*/  @!P0 BRA `(.L_x_15) ;  /* 0x0000000000b88947 */ /* 0x000fec0003800000 */
[----:B------:R-:W1:Y:S01]  /*0f70*/  LDC.64 R4, c[0x0][0xb18] ;  /* 0x0002c600ff047b82 */ /* 0x000e620000000a00 */
[----:B------:R-:W-:-:S07]  /*0f80*/  ISETP.NE.AND P0, PT, R10, 0x1, PT ;  /* 0x000000010a00780c */ /* 0x000fce0003f05270 */
[----:B------:R-:W2:Y:S08]  /*0f90*/  LDC R9, c[0x0][0xb0c] ;  /* 0x0002c300ff097b82 */ /* 0x000eb00000000800 */
[----:B------:R-:W3:Y:S08]  /*0fa0*/  LDC R12, c[0x0][0x370] ;  /* 0x0000dc00ff0c7b82 */ /* 0x000ef00000000800 */
[----:B------:R-:W4:Y:S01]  /*0fb0*/  LDC R11, c[0x0][0x374] ;  /* 0x0000dd00ff0b7b82 */ /* 0x000f220000000800 */
[----:B-1----:R-:W-:-:S07]  /*0fc0*/  ISETP.NE.AND P1, PT, R4, 0x1, PT ;  /* 0x000000010400780c */ /* 0x002fce0003f25270 */
[----:B------:R-:W3:Y:S01]  /*0fd0*/  LDC.64 R6, c[0x0][0xb10] ;  /* 0x0002c400ff067b82 */ /* 0x000ee20000000a00 */
[----:B--2---:R-:W-:-:S07]  /*0fe0*/  ISETP.NE.AND P2, PT, R9, 0x1, PT ;  /* 0x000000010900780c */ /* 0x004fce0003f45270 */
[----:B------:R-:W1:Y:S08]  /*0ff0*/  LDC R8, c[0x0][0xb20] ;  /* 0x0002c800ff087b82 */ /* 0x000e700000000800 */
[----:B------:R-:W2:Y:S01]  /*1000*/  LDC.64 R2, c[0x0][0xb28] ;  /* 0x0002ca00ff027b82 */ /* 0x000ea20000000a00 */
[----:B----4-:R-:W-:-:S04]  /*1010*/  IMAD.HI.U32 R13, R11, R5, RZ ;  /* 0x000000050b0d7227 */ /* 0x010fc800078e00ff */
[----:B------:R-:W-:-:S04]  /*1020*/  IMAD.HI.U32 R5, R14, R5, RZ ;  /* 0x000000050e057227 */ /* 0x000fc800078e00ff */
[----:B---3--:R-:W-:-:S05]  /*1030*/  IMAD.HI.U32 R16, R12, R6, RZ ;  /* 0x000000060c107227 */ /* 0x008fca00078e00ff */
[-C--:B------:R-:W-:Y:S01]  /*1040*/  @P2 SHF.R.U32.HI R12, RZ, R7.reuse, R16 ;  /* 0x00000007ff0c2219 */ /* 0x080fe20000011610 */
[----:B------:R-:W-:Y:S01]  /*1050*/  IMAD.HI.U32 R16, R15, R6, RZ ;  /* 0x000000060f107227 */ /* 0x000fe200078e00ff */
[-C--:B-1----:R-:W-:Y:S02]  /*1060*/  @P1 SHF.R.U32.HI R11, RZ, R8.reuse, R13 ;  /* 0x00000008ff0b1219 */ /* 0x082fe4000001160d */
[----:B------:R-:W-:Y:S02]  /*1070*/  SHF.R.U32.HI R5, RZ, R8, R5 ;  /* 0x00000008ff057219 */ /* 0x000fe40000011605 */
[----:B------:R-:W-:Y:S02]  /*1080*/  SHF.R.U32.HI R16, RZ, R7, R16 ;  /* 0x00000007ff107219 */ /* 0x000fe40000011610 */
[----:B------:R-:W-:Y:S01]  /*1090*/  SEL R5, R14, R5, !P1 ;  /* 0x000000050e057207 */ /* 0x000fe20004800000 */
[----:B--2---:R-:W-:Y:S01]  /*10a0*/  IMAD.HI.U32 R13, R11, R2, RZ ;  /* 0x000000020b0d7227 */ /* 0x004fe200078e00ff */
[----:B------:R-:W-:-:S03]  /*10b0*/  SEL R16, R15, R16, !P2 ;  /* 0x000000100f107207 */ /* 0x000fc60005000000 */
[----:B------:R-:W-:Y:S01]  /*10c0*/  IMAD.HI.U32 R6, R12, R2, RZ ;  /* 0x000000020c067227 */ /* 0x000fe200078e00ff */
[----:B------:R-:W-:-:S04]  /*10d0*/  @P0 SHF.R.U32.HI R11, RZ, R3, R13 ;  /* 0x00000003ff0b0219 */ /* 0x000fc8000001160d */
[----:B------:R-:W-:Y:S01]  /*10e0*/  @P0 SHF.R.U32.HI R12, RZ, R3, R6 ;  /* 0x00000003ff0c0219 */ /* 0x000fe20000011606 */
[----:B------:R-:W-:-:S04]  /*10f0*/  IMAD R11, R11, R10, RZ ;  /* 0x0000000a0b0b7224 */ /* 0x000fc800078e02ff */
[----:B------:R-:W-:Y:S01]  /*1100*/  IMAD R6, R12, R10, RZ ;  /* 0x0000000a0c067224 */ /* 0x000fe200078e02ff */
[----:B------:R-:W-:-:S04]  /*1110*/  ISETP.GE.AND P1, PT, R5, R11, PT ;  /* 0x0000000b0500720c */ /* 0x000fc80003f26270 */
[----:B------:R-:W-:Y:S01]  /*1120*/  ISETP.GE.OR P1, PT, R16, R6, P1 ;  /* 0x000000061000720c */ /* 0x000fe20000f26670 */
[----:B------:R-:W-:-:S05]  /*1130*/  IMAD.HI.U32 R6, R5, R2, RZ ;  /* 0x0000000205067227 */ /* 0x000fca00078e00ff */
[----:B------:R-:W-:-:S04]  /*1140*/  SHF.R.U32.HI R6, RZ, R3, R6 ;  /* 0x00000003ff067219 */ /* 0x000fc80000011606 */
[----:B------:R-:W-:-:S03]  /*1150*/  SEL R6, R5, R6, !P0 ;  /* 0x0000000605067207 */ /* 0x000fc60004000000 */
[----:B------:R-:W-:Y:S01]  /*1160*/  @!P1 IMAD.HI.U32 R7, R16, R2, RZ ;  /* 0x0000000210079227 */ /* 0x000fe200078e00ff */
[----:B------:R-:W-:-:S04]  /*1170*/  IADD3 R2, PT, PT, -R6, RZ, RZ ;  /* 0x000000ff06027210 */ /* 0x000fc80007ffe1ff */
[----:B------:R-:W-:Y:S01]  /*1180*/  @!P1 SHF.R.U32.HI R3, RZ, R3, R7 ;  /* 0x00000003ff039219 */ /* 0x000fe20000011607 */
[----:B------:R-:W-:Y:S01]  /*1190*/  IMAD R2, R10, R2, R5 ;  /* 0x000000020a027224 */ /* 0x000fe200078e0205 */
[----:B------:R-:W-:Y:S02]  /*11a0*/  IADD3 R7, PT, PT, -R5, RZ, RZ ;  /* 0x000000ff05077210 */ /* 0x000fe40007ffe1ff */
[----:B------:R-:W-:-:S03]  /*11b0*/  @!P1 SEL R3, R16, R3, !P0 ;  /* 0x0000000310039207 */ /* 0x000fc60004000000 */
[----:B------:R-:W-:Y:S02]  /*11c0*/  IMAD R7, R4, R7, R14 ;  /* 0x0000000704077224 */ /* 0x000fe400078e020e */
[--C-:B------:R-:W-:Y:S02]  /*11d0*/  @!P1 IMAD.IADD R6, R6, 0x1, -R3.reuse ;  /* 0x0000000106069824 */ /* 0x100fe400078e0a03 */
[----:B------:R-:W-:Y:S01]  /*11e0*/  @!P1 IMAD R3, R2, R12, R3 ;  /* 0x0000000c02039224 */ /* 0x000fe200078e0203 */
[----:B------:R-:W-:Y:S01]  /*11f0*/  IADD3 R2, PT, PT, -R16, RZ, RZ ;  /* 0x000000ff10027210 */ /* 0x000fe20007ffe1ff */
[----:B------:R-:W-:Y:S02]  /*1200*/  @!P1 IMAD R5, R6, R10, R16 ;  /* 0x0000000a06059224 */ /* 0x000fe400078e0210 */
[----:B------:R-:W-:Y:S02]  /*1210*/  @!P1 IMAD.MOV.U32 R16, RZ, RZ, R3 ;  /* 0x000000ffff109224 */ /* 0x000fe400078e0003 */
[----:B------:R-:W-:-:S02]  /*1220*/  IMAD R2, R9, R2, R15 ;  /* 0x0000000209027224 */ /* 0x000fc400078e020f */
[----:B------:R-:W-:Y:S02]  /*1230*/  IMAD R14, R5, R4, R7 ;  /* 0x00000004050e7224 */ /* 0x000fe400078e0207 */
[----:B------:R-:W-:Y:S02]  /*1240*/  IMAD R15, R16, R9, R2 ;  /* 0x00000009100f7224 */ /* 0x000fe400078e0202 */
.L_x_15:
[----:B------:R-:W1:Y:S01]  /*1250*/  LDCU UR4, c[0x0][0xb30] ;  /* 0x00016600ff0477ac */ /* 0x000e620008000800 */
[----:B------:R-:W2:Y:S08]  /*1260*/  S2UR UR37, SR_CgaCtaId ;  /* 0x00000000002579c3 */ /* 0x000eb00000008800 */
[----:B------:R-:W3:Y:S01]  /*1270*/  LDC R40, c[0x0][0xb24] ;  /* 0x0002c900ff287b82 */ /* 0x000ee20000000800 */
[----:B-1----:R-:W-:-:S09]  /*1280*/  UISETP.NE.AND UP1, UPT, UR4, 0x1, UPT ;  /* 0x000000010400788c */ /* 0x002fd2000bf25270 */
[----:B--2---:R-:W-:Y:S05]  /*1290*/  BRA.U UP1, `(.L_x_16) ;  /* 0x0000000101407547 */ /* 0x004fea000b800000 */
[----:B------:R-:W1:Y:S08]  /*12a0*/  LDC.64 R4, c[0x0][0xb10] ;  /* 0x0002c400ff047b82 */ /* 0x000e700000000a00 */
[----:B------:R-:W2:Y:S08]  /*12b0*/  LDC.64 R2, c[0x0][0xb18] ;  /* 0x0002c600ff027b82 */ /* 0x000eb00000000a00 */
[----:B------:R-:W4:Y:S08]  /*12c0*/  LDC R6, c[0x0][0xb20] ;  /* 0x0002c800ff067b82 */ /* 0x000f300000000800 */
[----:B------:R-:W3:Y:S01]  /*12d0*/  LDC R7, c[0x0][0xb0c] ;  /* 0x0002c300ff077b82 */ /* 0x000ee20000000800 */
[----:B-1----:R-:W-:-:S05]  /*12e0*/  IMAD.HI.U32 R4, R15, R4, RZ ;  /* 0x000000040f047227 */ /* 0x002fca00078e00ff */
[----:B------:R-:W-:Y:S01]  /*12f0*/  SHF.R.U32.HI R4, RZ, R5, R4 ;  /* 0x00000005ff047219 */ /* 0x000fe20000011604 */
[----:B--2---:R-:W-:Y:S01]  /*1300*/  IMAD.HI.U32 R3, R14, R3, RZ ;  /* 0x000000030e037227 */ /* 0x004fe200078e00ff */
[----:B------:R-:W-:-:S04]  /*1310*/  ISETP.NE.AND P0, PT, R2, 0x1, PT ;  /* 0x000000010200780c */ /* 0x000fc80003f05270 */
[----:B----4-:R-:W-:-:S04]  /*1320*/  SHF.R.U32.HI R3, RZ, R6, R3 ;  /* 0x00000006ff037219 */ /* 0x010fc80000011603 */
[----:B------:R-:W-:Y:S02]  /*1330*/  SEL R3, R14, R3, !P0 ;  /* 0x000000030e037207 */ /* 0x000fe40004000000 */
[----:B---3--:R-:W-:-:S04]  /*1340*/  ISETP.NE.AND P1, PT, R7, 0x1, PT ;  /* 0x000000010700780c */ /* 0x008fc80003f25270 */
[----:B------:R-:W-:-:S05]  /*1350*/  SEL R4, R15, R4, !P1 ;  /* 0x000000040f047207 */ /* 0x000fca0004800000 */
[----:B------:R-:W-:Y:S02]  /*1360*/  IMAD.IADD R5, R3, 0x1, -R4 ;  /* 0x0000000103057824 */ /* 0x000fe400078e0a04 */
[----:B------:R-:W-:Y:S02]  /*1370*/  IMAD.IADD R3, R4, 0x1, -R3 ;  /* 0x0000000104037824 */ /* 0x000fe400078e0a03 */
[----:B------:R-:W-:Y:S02]  /*1380*/  IMAD R15, R5, R7, R15 ;  /* 0x00000007050f7224 */ /* 0x000fe400078e020f */
[----:B------:R-:W-:-:S07]  /*1390*/  IMAD R14, R3, R2, R14 ;  /* 0x00000002030e7224 */ /* 0x000fce00078e020e */
.L_x_16:
[----:B------:R-:W-:Y:S01]  /*13a0*/  BAR.SYNC.DEFER_BLOCKING 0x0 ;  /* 0x0000000000007b1d */ /* 0x000fe20000010000 */
[----:B------:R-:W-:Y:S01]  /*13b0*/  UISETP.NE.AND UP1, UPT, UR8, 0x2, UPT ;  /* 0x000000020800788c */ /* 0x000fe2000bf25270 */
[----:B------:R-:W-:Y:S02]  /*13c0*/  ISETP.NE.OR P5, PT, R0, 0x2, !P5 ;  /* 0x000000020000780c */ /* 0x000fe40006fa5670 */
[----:B------:R-:W-:-:S06]  /*13d0*/  LOP3.LUT R2, R101, 0x1f, RZ, 0xc0, !PT ;  /* 0x0000001f65027812 */ /* 0x000fcc00078ec0ff */
[----:B------:R-:W-:Y:S05]  /*13e0*/  BRA.U UP1, `(.L_x_17) ;  /* 0x00000011019c7547 */ /* 0x000fea000b800000 */
[----:B------:R-:W1:Y:S01]  /*13f0*/  LDCU UR13, c[0x0][0x38c] ;  /* 0x00007180ff0d77ac */ /* 0x000e620008000800 */
[----:B------:R-:W2:Y:S01]  /*1400*/  LDC R8, c[0x0][0x370] ;  /* 0x0000dc00ff087b82 */ /* 0x000ea20000000800 */
[----:B------:R-:W-:Y:S01]  /*1410*/  PLOP3.LUT P1, PT, PT, PT, UP2, 0x80, 0x8 ;  /* 0x000000000008781c */ /* 0x000fe20003f2f028 */
[----:B------:R-:W-:Y:S01]  /*1420*/  IMAD.MOV.U32 R17, RZ, RZ, 0x1 ;  /* 0x00000001ff117424 */ /* 0x000fe200078e00ff */
[----:B------:R-:W-:Y:S01]  /*1430*/  ISETP.EQ.OR P4, PT, R2, RZ, P5 ;  /* 0x000000ff0200720c */ /* 0x000fe20002f82670 */
[----:B------:R-:W-:Y:S01]  /*1440*/  IMAD.MOV.U32 R16, RZ, RZ, RZ ;  /* 0x000000ffff107224 */ /* 0x000fe200078e00ff */
[----:B------:R-:W-:Y:S02]  /*1450*/  PLOP3.LUT P1, PT, P1, PT, PT, 0x8, 0x80 ;  /* 0x000000000080781c */ /* 0x000fe40000f2e170 */
[----:B------:R-:W-:Y:S01]  /*1460*/  CS2R R12, SRZ ;  /* 0x00000000000c7805 */ /* 0x000fe2000001ff00 */
[----:B------:R-:W-:Y:S01]  /*1470*/  IMAD.MOV.U32 R11, RZ, RZ, 0x1 ;  /* 0x00000001ff0b7424 */ /* 0x000fe200078e00ff */
[----:B------:R-:W4:Y:S01]  /*1480*/  LDC R0, c[0x0][0x374] ;  /* 0x0000dd00ff007b82 */ /* 0x000f220000000800 */
[----:B------:R-:W2:Y:S01]  /*1490*/  LDCU.64 UR22, c[0x0][0x348] ;  /* 0x00006900ff1677ac */ /* 0x000ea20008000a00 */
[----:B------:R-:W-:Y:S01]  /*14a0*/  UMOV UR6, URZ ;  /* 0x000000ff00067c82 */ /* 0x000fe20008000000 */
[----:B-1----:R-:W-:-:S04]  /*14b0*/  UIADD3 UR5, UPT, UPT, UR13, 0x3f, URZ ;  /* 0x0000003f0d057890 */ /* 0x002fc8000fffe0ff */
[----:B------:R-:W-:-:S04]  /*14c0*/  USHF.R.S32.HI UR4, URZ, 0x1f, UR5 ;  /* 0x0000001fff047899 */ /* 0x000fc80008011405 */
[----:B------:R-:W-:-:S04]  /*14d0*/  ULEA.HI UR4, UR4, UR5, URZ, 0x6 ;  /* 0x0000000504047291 */ /* 0x000fc8000f8f30ff */
[----:B------:R-:W-:Y:S02]  /*14e0*/  USHF.R.S32.HI UR15, URZ, 0x6, UR4 ;  /* 0x00000006ff0f7899 */ /* 0x000fe40008011404 */
[----:B------:R-:W-:Y:S02]  /*14f0*/  UIADD3 UR4, UPT, UPT, UR13, -0x1, URZ ;  /* 0xffffffff0d047890 */ /* 0x000fe4000fffe0ff */
[----:B------:R-:W-:Y:S02]  /*1500*/  UISETP.LT.U32.AND UP0, UPT, UR15, 0x6, UPT ;  /* 0x000000060f00788c */ /* 0x000fe4000bf01070 */
[----:B------:R-:W-:Y:S02]  /*1510*/  UISETP.GE.U32.AND UP1, UPT, UR4, -0x7f, UPT ;  /* 0xffffff810400788c */ /* 0x000fe4000bf26070 */
[----:B------:R-:W-:Y:S02]  /*1520*/  USEL UR14, UR15, 0x6, UP0 ;  /* 0x000000060f0e7887 */ /* 0x000fe40008000000 */
[----:B------:R-:W-:-:S02]  /*1530*/  UIADD3 UR13, UPT, UPT, UR13, 0x7e, URZ ;  /* 0x0000007e0d0d7890 */ /* 0x000fc4000fffe0ff */
[----:B------:R-:W-:Y:S02]  /*1540*/  UIADD3 UR5, UPT, UPT, UR14, -0x1, URZ ;  /* 0xffffffff0e057890 */ /* 0x000fe4000fffe0ff */
[----:B------:R-:W-:-:S03]  /*1550*/  UIADD3 UR7, UPT, UPT, UR15, -UR14, URZ ;  /* 0x8000000e0f077290 */ /* 0x000fc6000fffe0ff */
[----:B------:R-:W-:-:S04]  /*1560*/  @UP1 UIADD3 UR5, UPT, UPT, UR14, URZ, URZ ;  /* 0x000000ff0e051290 */ /* 0x000fc8000fffe0ff */
[----:B--2---:R-:W-:-:S12]  /*1570*/  UIADD3 UR5, UPT, UPT, UR5, 0x1, URZ ;  /* 0x0000000105057890 */ /* 0x004fd8000fffe0ff */
.L_x_35:
[----:B------:R-:W-:Y:S01]  /*1580*/  UISETP.NE.AND UP0, UPT, UR37, URZ, UPT ;  /* 0x000000ff2500728c */ /* 0x000fe2000bf05270 */
[----:B------:R-:W1:Y:S08]  /*1590*/  S2UR UR37, SR_CgaCtaId ;  /* 0x00000000002579c3 */ /* 0x000e700000008800 */
[----:B------:R-:W-:Y:S05]  /*15a0*/  BRA.U UP0, `(.L_x_18) ;  /* 0x0000000100347547 */ /* 0x000fea000b800000 */
[----:B------:R-:W2:Y:S01]  /*15b0*/  S2R R2, SR_CgaCtaId ;  /* 0x0000000000027919 */ /* 0x000ea20000008800 */
[----:B------:R-:W-:-:S04]  /*15c0*/  MOV R3, 0x400 ;  /* 0x0000040000037802 */ /* 0x000fc80000000f00 */
[----:B--2---:R-:W-:Y:S02]  /*15d0*/  LEA R2, R2, R3, 0x18 ;  /* 0x0000000302027211 */ /* 0x004fe400078ec0ff */
[----:B------:R-:W-:-:S03]  /*15e0*/  SHF.L.U32 R3, R11, 0x1f, RZ ;  /* 0x0000001f0b037819 */ /* 0x000fc600000006ff */
[----:B------:R-:W-:-:S04]  /*15f0*/  IMAD R2, R12, 0x8, R2 ;  /* 0x000000080c027824 */ /* 0x000fc800078e0202 */
[----:B------:R-:W2:Y:S02]  /*1600*/  SYNCS.PHASECHK.TRANS64.TRYWAIT P0, [R2+URZ+0x120], R3 ;  /* 0x00012003020075a7 */ /* 0x000ea400080011ff */
[----:B--2---:R-:W-:Y:S05]  /*1610*/  @!P0 BRA `(.L_x_19) ;  /* 0x0000007400f48947 */ /* 0x004fea0003800000 */
.L_x_133:
[----:B------:R-:W-:Y:S01]  /*1620*/  VIADD R12, R12, 0x1 ;  /* 0x000000010c0c7836 */ /* 0x000fe20000000000 */
[----:B------:R2:W-:Y:S04]  /*1630*/  SYNCS.ARRIVE.TRANS64.A1T0 RZ, [R2+URZ+0x110], RZ ;  /* 0x000110ff02ff79a7 */ /* 0x0005e800081000ff */
[----:B------:R-:W-:-:S04]  /*1640*/  ISETP.NE.AND P0, PT, R12, 0x2, PT ;  /* 0x000000020c00780c */ /* 0x000fc80003f05270 */
[----:B------:R-:W-:Y:S02]  /*1650*/  SEL R12, R12, RZ, P0 ;  /* 0x000000ff0c0c7207 */ /* 0x000fe40000000000 */
[----:B--2---:R-:W-:-:S04]  /*1660*/  SEL R2, RZ, 0x1, P0 ;  /* 0x00000001ff027807 */ /* 0x004fc80000000000 */
[----:B------:R-:W-:-:S07]  /*1670*/  LOP3.LUT R11, R11, R2, RZ, 0x3c, !PT ;  /* 0x000000020b0b7212 */ /* 0x000fce00078e3cff */
.L_x_18:
[----:B------:R-:W-:Y:S01]  /*1680*/  UMOV UR4, 0x400 ;  /* 0x0000040000047882 */ /* 0x000fe20000000000 */
[----:B------:R-:W-:Y:S01]  /*1690*/  SHF.L.U32 R2, R17, 0x1f, RZ ;  /* 0x0000001f11027819 */ /* 0x000fe200000006ff */
[----:B-1----:R-:W-:Y:S01]  /*16a0*/  ULEA UR4, UR37, UR4, 0x18 ;  /* 0x0000000425047291 */ /* 0x002fe2000f8ec0ff */
[----:B------:R-:W-:Y:S01]  /*16b0*/  R2UR UR35, R15 ;  /* 0x000000000f2372ca */ /* 0x000fe200000e0000 */
[----:B------:R-:W-:Y:S01]  /*16c0*/  UISETP.GE.U32.AND UP0, UPT, UR13, 0x7f, UPT ;  /* 0x0000007f0d00788c */ /* 0x000fe2000bf06070 */
[----:B------:R-:W-:Y:S01]  /*16d0*/  R2UR UR11, R14 ;  /* 0x000000000e0b72ca */ /* 0x000fe200000e0000 */
[----:B------:R-:W-:Y:S01]  /*16e0*/  ULEA UR8, UR6, UR4, 0x3 ;  /* 0x0000000406087291 */ /* 0x000fe2000f8e18ff */
[----:B------:R-:W-:-:S08]  /*16f0*/  UMOV UR24, URZ ;  /* 0x000000ff00187c82 */ /* 0x000fd00008000000 */
[----:B------:R1:W2:Y:S01]  /*1700*/  SYNCS.PHASECHK.TRANS64.TRYWAIT P0, [UR8+0x30], R2 ;  /* 0x00003002ff0075a7 */ /* 0x0002a20008001108 */
[----:B------:R-:W-:Y:S02]  /*1710*/  USHF.L.U32 UR35, UR35, 0x7, URZ ;  /* 0x0000000723237899 */ /* 0x000fe400080006ff */
[----:B------:R-:W-:Y:S01]  /*1720*/  USHF.L.U32 UR11, UR11, 0x7, URZ ;  /* 0x000000070b0b7899 */ /* 0x000fe200080006ff */
[----:B------:R-:W-:Y:S11]  /*1730*/  BRA.U !UP0, `(.L_x_20) ;  /* 0x0000000108a47547 */ /* 0x000ff6000b800000 */
[----:B------:R-:W-:Y:S01]  /*1740*/  UMOV UR16, URZ ;  /* 0x000000ff00107c82 */ /* 0x000fe20008000000 */
[----:B------:R-:W-:-:S05]  /*1750*/  UMOV UR17, UR6 ;  /* 0x0000000600117c82 */ /* 0x000fca0008000000 */
.L_x_25:
[----:B-1----:R-:W-:Y:S01]  /*1760*/  ULEA UR33, UR17, UR4, 0x3 ;  /* 0x0000000411217291 */ /* 0x002fe2000f8e18ff */
[----:B--2---:R-:W-:Y:S01]  /*1770*/  @!P5 MOV R3, 0x8000 ;  /* 0x000080000003d802 */ /* 0x004fe20000000f00 */
[----:B--2---:R-:W-:Y:S10]  /*1780*/  @P0 BRA `(.L_x_21) ;  /* 0x00000000000c0947 */ /* 0x004ff40003800000 */
[----:B------:R-:W-:-:S04]  /*1790*/  SHF.L.U32 R4, R17, 0x1f, RZ ;  /* 0x0000001f11047819 */ /* 0x000fc800000006ff */
[----:B------:R-:W2:Y:S02]  /*17a0*/  SYNCS.PHASECHK.TRANS64.TRYWAIT P0, [UR33+0x30], R4 ;  /* 0x00003004ff0075a7 */ /* 0x000ea40008001121 */
[----:B--2---:R-:W-:Y:S05]  /*17b0*/  @!P0 BRA `(.L_x_22) ;  /* 0x0000007400a08947 */ /* 0x004fea0003800000 */
.L_x_21:
[----:B------:R2:W-:Y:S01]  /*17c0*/  @!P5 SYNCS.ARRIVE.TRANS64 RZ, [UR33], R3 ;  /* 0x00000003ffffd9a7 */ /* 0x0005e20008000021 */
[----:B------:R-:W-:Y:S04]  /*17d0*/  BSSY.RECONVERGENT B0, `(.L_x_23) ;  /* 0x0000003000007945 */ /* 0x000fe80003800200 */
[----:B------:R-:W-:Y:S05]  /*17e0*/  @P4 BRA `(.L_x_24) ;  /* 0x0000000000044947 */ /* 0x000fea0003800000 */
[----:B------:R-:W-:Y:S05]  /*17f0*/  BPT.TRAP 0x1 ;  /* 0x000000040000795c */ /* 0x000fea0000300000 */
.L_x_24:
[----:B------:R-:W-:Y:S05]  /*1800*/  BSYNC.RECONVERGENT B0 ;  /* 0x0000000000007941 */ /* 0x000fea0003800200 */
.L_x_23:
[----:B------:R-:W-:Y:S02]  /*1810*/  UIADD3 UR6, UPT, UPT, UR17, 0x1, URZ ;  /* 0x0000000111067890 */ /* 0x000fe4000fffe0ff */
[----:B------:R-:W-:Y:S02]  /*1820*/  UIADD3 UR26, UP1, UPT, UR22, 0x80, URZ ;  /* 0x00000080161a7890 */ /* 0x000fe4000ff3e0ff */
[----:B------:R-:W-:Y:S02]  /*1830*/  UISETP.NE.AND UP0, UPT, UR6, 0x6, UPT ;  /* 0x000000060600788c */ /* 0x000fe4000bf05270 */
[----:B------:R-:W-:Y:S02]  /*1840*/  USHF.L.U32 UR34, UR16, 0x6, URZ ;  /* 0x0000000610227899 */ /* 0x000fe400080006ff */
[----:B------:R-:W-:Y:S02]  /*1850*/  USEL UR9, URZ, 0x1, UP0 ;  /* 0x00000001ff097887 */ /* 0x000fe40008000000 */
[----:B------:R-:W-:-:S02]  /*1860*/  USEL UR6, UR6, URZ, UP0 ;  /* 0x000000ff06067287 */ /* 0x000fc40008000000 */
[----:B------:R-:W-:Y:S02]  /*1870*/  UIADD3 UR20, UP0, UPT, UR22, 0x180, URZ ;  /* 0x0000018016147890 */ /* 0x000fe4000ff1e0ff */
[----:B------:R-:W-:Y:S01]  /*1880*/  ULEA UR8, UR6, UR4, 0x3 ;  /* 0x0000000406087291 */ /* 0x000fe2000f8e18ff */
[----:B------:R-:W-:Y:S01]  /*1890*/  LOP3.LUT R17, R17, UR9, RZ, 0x3c, !PT ;  /* 0x0000000911117c12 */ /* 0x000fe2000f8e3cff */
[----:B------:R-:W-:Y:S02]  /*18a0*/  UIADD3.X UR27, UPT, UPT, URZ, UR23, URZ, UP1, !UPT ;  /* 0x00000017ff1b7290 */ /* 0x000fe40008ffe4ff */
[----:B------:R-:W-:Y:S01]  /*18b0*/  UIADD3.X UR21, UPT, UPT, URZ, UR23, URZ, UP0, !UPT ;  /* 0x00000017ff157290 */ /* 0x000fe200087fe4ff */
[----:B-1----:R-:W-:Y:S01]  /*18c0*/  SHF.L.U32 R2, R17, 0x1f, RZ ;  /* 0x0000001f11027819 */ /* 0x002fe200000006ff */
[----:B------:R-:W-:Y:S01]  /*18d0*/  UMOV UR18, 0x0 ;  /* 0x0000000000127882 */ /* 0x000fe20000000000 */
[----:B------:R-:W-:Y:S01]  /*18e0*/  UMOV UR19, 0x10000000 ;  /* 0x1000000000137882 */ /* 0x000fe20000000000 */
[----:B------:R-:W-:Y:S01]  /*18f0*/  UMOV UR12, UR36 ;  /* 0x00000024000c7c82 */ /* 0x000fe20008000000 */
[----:B------:R1:W1:Y:S01]  /*1900*/  SYNCS.PHASECHK.TRANS64.TRYWAIT P0, [UR8+0x30], R2 ;  /* 0x00003002ff0075a7 */ /* 0x0002620008001108 */
[----:B------:R-:W-:Y:S01]  /*1910*/  ULEA UR8, UR17, UR4, 0xe ;  /* 0x0000000411087291 */ /* 0x000fe2000f8e70ff */
[----:B------:R-:W-:Y:S01]  /*1920*/  UMOV UR9, UR33 ;  /* 0x0000002100097c82 */ /* 0x000fe20008000000 */
[----:B------:R-:W-:-:S02]  /*1930*/  UMOV UR10, UR34 ;  /* 0x00000022000a7c82 */ /* 0x000fc40008000000 */
[----:B------:R-:W-:Y:S02]  /*1940*/  UIADD3 UR32, UPT, UPT, UR8, 0x8400, URZ ;  /* 0x0000840008207890 */ /* 0x000fe4000fffe0ff */
[----:B------:R-:W-:Y:S02]  /*1950*/  UIADD3 UR8, UPT, UPT, UR8, 0x20400, URZ ;  /* 0x0002040008087890 */ /* 0x000fe4000fffe0ff */
[----:B------:R-:W-:Y:S01]  /*1960*/  UIADD3 UR16, UPT, UPT, UR16, 0x1, URZ ;  /* 0x0000000110107890 */ /* 0x000fe2000fffe0ff */
[----:B------:R-:W-:Y:S01]  /*1970*/  UMOV UR24, UR5 ;  /* 0x0000000500187c82 */ /* 0x000fe20008000000 */
[----:B------:R-:W-:Y:S02]  /*1980*/  UMOV UR17, UR6 ;  /* 0x0000000600117c82 */ /* 0x000fe40008000000 */
[----:B------:R-:W-:Y:S01]  /*1990*/  UISETP.NE.AND UP0, UPT, UR16, UR5, UPT ;  /* 0x000000051000728c */ /* 0x000fe2000bf05270 */
[----:B------:R1:W-:Y:S02]  /*19a0*/  UTMALDG.3D [UR32], [UR26], desc[UR18] ;  /* 0x000012201a0075b4 */ /* 0x0003e40008011000 */
[----:B------:R1:W-:Y:S06]  /*19b0*/  UTMALDG.3D [UR8], [UR20], desc[UR18] ;  /* 0x00001208140075b4 */ /* 0x0003ec0008011000 */
[----:B------:R-:W-:Y:S05]  /*19c0*/  BRA.U UP0, `(.L_x_25) ;  /* 0xfffffffd00647547 */ /* 0x000fea000b83ffff */
.L_x_20:
[----:B-1----:R-:W-:Y:S01]  /*19d0*/  ULEA UR8, UR6, UR4, 0x3 ;  /* 0x0000000406087291 */ /* 0x002fe2000f8e18ff */
[----:B------:R-:W-:Y:S01]  /*19e0*/  SHF.L.U32 R2, R17, 0x1f, RZ ;  /* 0x0000001f11027819 */ /* 0x000fe200000006ff */
[----:B------:R-:W-:Y:S01]  /*19f0*/  @!P1 SYNCS.ARRIVE.TRANS64.A1T0 RZ, [UR4+0xa8], RZ ;  /* 0x0000a8ffffff99a7 */ /* 0x000fe20008100004 */
[----:B------:R-:W-:-:S06]  /*1a00*/  UISETP.GT.AND UP0, UPT, UR15, UR14, UPT ;  /* 0x0000000e0f00728c */ /* 0x000fcc000bf04270 */
[----:B--2---:R1:W2:Y:S03]  /*1a10*/  SYNCS.PHASECHK.TRANS64.TRYWAIT P0, [UR8+0x30], R2 ;  /* 0x00003002ff0075a7 */ /* 0x0042a60008001108 */
[----:B------:R-:W-:Y:S05]  /*1a20*/  BRA.U !UP0, `(.L_x_26) ;  /* 0x0000000108a87547 */ /* 0x000fea000b800000 */
[----:B------:R-:W-:Y:S01]  /*1a30*/  UIADD3 UR21, UPT, UPT, UR7, UR24, URZ ;  /* 0x0000001807157290 */ /* 0x000fe2000fffe0ff */
[----:B------:R-:W-:-:S11]  /*1a40*/  UMOV UR25, UR6 ;  /* 0x0000000600197c82 */ /* 0x000fd60008000000 */
.L_x_31:
[----:B-1----:R-:W-:Y:S01]  /*1a50*/  ULEA UR17, UR25, UR4, 0x3 ;  /* 0x0000000419117291 */ /* 0x002fe2000f8e18ff */
[----:B--2---:R-:W-:Y:S01]  /*1a60*/  @!P5 MOV R3, 0x8000 ;  /* 0x000080000003d802 */ /* 0x004fe20000000f00 */
[----:B--2---:R-:W-:Y:S10]  /*1a70*/  @P0 BRA `(.L_x_27) ;  /* 0x00000000000c0947 */ /* 0x004ff40003800000 */
[----:B------:R-:W-:-:S04]  /*1a80*/  SHF.L.U32 R4, R17, 0x1f, RZ ;  /* 0x0000001f11047819 */ /* 0x000fc800000006ff */
[----:B------:R-:W2:Y:S02]  /*1a90*/  SYNCS.PHASECHK.TRANS64.TRYWAIT P0, [UR17+0x30], R4 ;  /* 0x00003004ff0075a7 */ /* 0x000ea40008001111 */
[----:B--2---:R-:W-:Y:S05]  /*1aa0*/  @!P0 BRA `(.L_x_28) ;  /* 0x0000007000fc8947 */ /* 0x004fea0003800000 */
.L_x_27:
[----:B------:R2:W-:Y:S01]  /*1ab0*/  @!P5 SYNCS.ARRIVE.TRANS64 RZ, [UR17], R3 ;  /* 0x00000003ffffd9a7 */ /* 0x0005e20008000011 */
[----:B------:R-:W-:Y:S04]  /*1ac0*/  BSSY.RECONVERGENT B0, `(.L_x_29) ;  /* 0x0000003000007945 */ /* 0x000fe80003800200 */
[----:B------:R-:W-:Y:S05]  /*1ad0*/  @P4 BRA `(.L_x_30) ;  /* 0x0000000000044947 */ /* 0x000fea0003800000 */
[----:B------:R-:W-:Y:S05]  /*1ae0*/  BPT.TRAP 0x1 ;  /* 0x000000040000795c */ /* 0x000fea0000300000 */
.L_x_30:
[----:B------:R-:W-:Y:S05]  /*1af0*/  BSYNC.RECONVERGENT B0 ;  /* 0x0000000000007941 */ /* 0x000fea0003800200 */
.L_x_29:
        /* <DEDUP_REMOVED lines=20> */
[----:B------:R-:W-:Y:S01]  /*1c40*/  UIADD3 UR8, UPT, UPT, UR8, 0x20400, URZ ;  /* 0x0002040008087890 */ /* 0x000fe2000fffe0ff */
[----:B------:R-:W-:Y:S01]  /*1c50*/  UMOV UR9, UR17 ;  /* 0x0000001100097c82 */ /* 0x000fe20008000000 */
[----:B------:R-:W-:Y:S01]  /*1c60*/  UMOV UR10, UR18 ;  /* 0x00000012000a7c82 */ /* 0x000fe20008000000 */
[----:B------:R-:W-:Y:S01]  /*1c70*/  UIADD3 UR24, UPT, UPT, UR24, 0x1, URZ ;  /* 0x0000000118187890 */ /* 0x000fe2000fffe0ff */
[----:B------:R-:W-:-:S03]  /*1c80*/  UMOV UR25, UR6 ;  /* 0x0000000600197c82 */ /* 0x000fc60008000000 */
[----:B------:R1:W-:Y:S01]  /*1c90*/  UTMALDG.3D [UR16], [UR30], desc[UR26] ;  /* 0x00001a101e0075b4 */ /* 0x0003e20008011000 */
[----:B------:R-:W-:Y:S01]  /*1ca0*/  UISETP.NE.AND UP0, UPT, UR24, UR21, UPT ;  /* 0x000000151800728c */ /* 0x000fe2000bf05270 */
[----:B------:R1:W-:Y:S08]  /*1cb0*/  UTMALDG.3D [UR8], [UR28], desc[UR26] ;  /* 0x00001a081c0075b4 */ /* 0x0003f00008011000 */
[----:B------:R-:W-:Y:S05]  /*1cc0*/  BRA.U UP0, `(.L_x_31) ;  /* 0xfffffffd00607547 */ /* 0x000fea000b83ffff */
.L_x_26:
[C---:B-1----:R-:W-:Y:S01]  /*1cd0*/  LEA R2, R16.reuse, UR4, 0x3 ;  /* 0x0000000410027c11 */ /* 0x042fe2000f8e18ff */
[----:B------:R-:W-:Y:S01]  /*1ce0*/  NOP ;  /* 0x0000000000007918 */ /* 0x000fe20000000000 */
[----:B--2---:R-:W-:Y:S02]  /*1cf0*/  SHF.L.U32 R3, R13, 0x1f, RZ ;  /* 0x0000001f0d037819 */ /* 0x004fe400000006ff */
[----:B------:R-:W-:Y:S02]  /*1d00*/  LEA R4, R16, UR4, 0x4 ;  /* 0x0000000410047c11 */ /* 0x000fe4000f8e20ff */
[----:B------:R-:W1:Y:S02]  /*1d10*/  SYNCS.PHASECHK.TRANS64.TRYWAIT P0, [R2+URZ+0xb0], R3 ;  /* 0x0000b003020075a7 */ /* 0x000e6400080011ff */
[----:B-1----:R-:W-:Y:S05]  /*1d20*/  @!P0 BRA `(.L_x_32) ;  /* 0x0000007000748947 */ /* 0x002fea0003800000 */
.L_x_136:
[----:B------:R-:W2:Y:S01]  /*1d30*/  LDS.128 R4, [R4+0x140] ;  /* 0x0001400004047984 */ /* 0x000ea20000000c00 */
[----:B---3--:R-:W-:Y:S01]  /*1d40*/  ISETP.GE.AND P0, PT, R40, 0x1, PT ;  /* 0x000000012800780c */ /* 0x008fe20003f06270 */
[----:B-1----:R-:W-:Y:S01]  /*1d50*/  VIADD R2, R2, 0xc0 ;  /* 0x000000c002027836 */ /* 0x002fe20000000000 */
[----:B------:R-:W-:Y:S01]  /*1d60*/  @!PT LDS RZ, [RZ] ;  /* 0x00000000fffff984 */ /* 0x000fe20000000800 */
[----:B------:R-:W-:Y:S01]  /*1d70*/  @!PT LDS RZ, [RZ] ;  /* 0x00000000fffff984 */ /* 0x000fe20000000800 */
[----:B------:R-:W-:Y:S01]  /*1d80*/  @!PT LDS RZ, [RZ] ;  /* 0x00000000fffff984 */ /* 0x000fe20000000800 */
[----:B------:R-:W-:Y:S01]  /*1d90*/  @!PT LDS RZ, [RZ] ;  /* 0x00000000fffff984 */ /* 0x000fe20000000800 */
[----:B------:R1:W-:Y:S06]  /*1da0*/  MEMBAR.ALL.CTA ;  /* 0x0000000000007992 */ /* 0x0003ec0000008000 */
[----:B-1----:R-:W1:Y:S01]  /*1db0*/  FENCE.VIEW.ASYNC.S ;  /* 0x00000000000073c6 */ /* 0x002e620000000000 */
[----:B------:R-:W-:-:S04]  /*1dc0*/  PRMT R2, RZ, 0x654, R2 ;  /* 0x00000654ff027816 */ /* 0x000fc80000000002 */
[----:B-1----:R1:W-:Y:S01]  /*1dd0*/  SYNCS.ARRIVE.TRANS64.RED.A1T0 RZ, [R2+URZ], RZ ;  /* 0x000000ff02ff79a7 */ /* 0x0023e200081004ff */
[----:B--2---:R-:W-:-:S13]  /*1de0*/  LOP3.LUT P2, RZ, R6, 0x1, RZ, 0xc0, !PT ;  /* 0x0000000106ff7812 */ /* 0x004fda000784c0ff */
[----:B------:R-:W-:Y:S01]  /*1df0*/  @P2 SHF.R.U32.HI R3, RZ, 0x10, R5 ;  /* 0x00000010ff032819 */ /* 0x000fe20000011605 */
[----:B------:R-:W-:Y:S01]  /*1e00*/  VOTEU.ANY UP0, P2 ;  /* 0x0000000000ff7886 */ /* 0x000fe20001000100 */
[----:B------:R-:W-:Y:S02]  /*1e10*/  @P2 MOV R10, R4 ;  /* 0x00000004000a2202 */ /* 0x000fe40000000f00 */
[----:B------:R-:W-:Y:S02]  /*1e20*/  @P2 R2UR.BROADCAST UR8, R3 ;  /* 0x00000000030822ca */ /* 0x000fe400008e0000 */
[----:B------:R-:W-:-:S11]  /*1e30*/  @P2 LOP3.LUT R9, R5, 0xffff, RZ, 0xc0, !PT ;  /* 0x0000ffff05092812 */ /* 0x000fd600078ec0ff */
[----:B------:R-:W-:Y:S01]  /*1e40*/  @UP0 UMOV UR36, UR8 ;  /* 0x0000000800240c82 */ /* 0x000fe20008000000 */
[----:B-1----:R-:W-:Y:S05]  /*1e50*/  @!P0 BRA `(.L_x_33) ;  /* 0x0000000000b88947 */ /* 0x002fea0003800000 */
[----:B------:R-:W4:Y:S01]  /*1e60*/  LDC.64 R4, c[0x0][0xb18] ;  /* 0x0002c600ff047b82 */ /* 0x000f220000000a00 */
[----:B------:R-:W-:-:S07]  /*1e70*/  ISETP.NE.AND P3, PT, R40, 0x1, PT ;  /* 0x000000012800780c */ /* 0x000fce0003f65270 */
[----:B------:R-:W1:Y:S08]  /*1e80*/  LDC.64 R6, c[0x0][0xb10] ;  /* 0x0002c400ff067b82 */ /* 0x000e700000000a00 */
[----:B------:R-:W2:Y:S08]  /*1e90*/  LDC R14, c[0x0][0xb20] ;  /* 0x0002c800ff0e7b82 */ /* 0x000eb00000000800 */
[----:B------:R-:W3:Y:S01]  /*1ea0*/  LDC R15, c[0x0][0xb0c] ;  /* 0x0002c300ff0f7b82 */ /* 0x000ee20000000800 */
[----:B----4-:R-:W-:Y:S01]  /*1eb0*/  IMAD.HI.U32 R19, R0, R5, RZ ;  /* 0x0000000500137227 */ /* 0x010fe200078e00ff */
[----:B------:R-:W-:-:S03]  /*1ec0*/  ISETP.NE.AND P0, PT, R4, 0x1, PT ;  /* 0x000000010400780c */ /* 0x000fc60003f05270 */
[----:B------:R-:W-:-:S03]  /*1ed0*/  IMAD.HI.U32 R5, R9, R5, RZ ;  /* 0x0000000509057227 */ /* 0x000fc600078e00ff */
[----:B------:R-:W4:Y:S01]  /*1ee0*/  LDC.64 R2, c[0x0][0xb28] ;  /* 0x0002ca00ff027b82 */ /* 0x000f220000000a00 */
[----:B-1----:R-:W-:-:S04]  /*1ef0*/  IMAD.HI.U32 R20, R8, R6, RZ ;  /* 0x0000000608147227 */ /* 0x002fc800078e00ff */
[----:B------:R-:W-:Y:S01]  /*1f00*/  IMAD.HI.U32 R21, R10, R6, RZ ;  /* 0x000000060a157227 */ /* 0x000fe200078e00ff */
[----:B------:R-:W-:Y:S02]  /*1f10*/  SHF.R.U32.HI R20, RZ, R7, R20 ;  /* 0x00000007ff147219 */ /* 0x000fe40000011614 */
[-C--:B--2---:R-:W-:Y:S02]  /*1f20*/  SHF.R.U32.HI R19, RZ, R14.reuse, R19 ;  /* 0x0000000eff137219 */ /* 0x084fe40000011613 */
[----:B------:R-:W-:Y:S02]  /*1f30*/  SHF.R.U32.HI R5, RZ, R14, R5 ;  /* 0x0000000eff057219 */ /* 0x000fe40000011605 */
[----:B------:R-:W-:Y:S02]  /*1f40*/  SEL R19, R0, R19, !P0 ;  /* 0x0000001300137207 */ /* 0x000fe40004000000 */
[----:B------:R-:W-:Y:S02]  /*1f50*/  SHF.R.U32.HI R21, RZ, R7, R21 ;  /* 0x00000007ff157219 */ /* 0x000fe40000011615 */
[----:B---3--:R-:W-:-:S02]  /*1f60*/  ISETP.NE.AND P1, PT, R15, 0x1, PT ;  /* 0x000000010f00780c */ /* 0x008fc40003f25270 */
[----:B------:R-:W-:Y:S02]  /*1f70*/  SEL R5, R9, R5, !P0 ;  /* 0x0000000509057207 */ /* 0x000fe40004000000 */
[----:B------:R-:W-:Y:S02]  /*1f80*/  SEL R20, R8, R20, !P1 ;  /* 0x0000001408147207 */ /* 0x000fe40004800000 */
[----:B------:R-:W-:Y:S01]  /*1f90*/  SEL R21, R10, R21, !P1 ;  /* 0x000000150a157207 */ /* 0x000fe20004800000 */
[----:B----4-:R-:W-:-:S04]  /*1fa0*/  IMAD.HI.U32 R18, R19, R2, RZ ;  /* 0x0000000213127227 */ /* 0x010fc800078e00ff */
        /* <DEDUP_REMOVED lines=10> */
[----:B------:R-:W-:-:S04]  /*2050*/  @!P0 IMAD.HI.U32 R7, R21, R2, RZ ;  /* 0x0000000215078227 */ /* 0x000fc800078e00ff */
[----:B------:R-:W-:Y:S01]  /*2060*/  IMAD.MOV R2, RZ, RZ, -R6 ;  /* 0x000000ffff027224 */ /* 0x000fe200078e0a06 */
[----:B------:R-:W-:Y:S02]  /*2070*/  @!P0 SHF.R.U32.HI R3, RZ, R3, R7 ;  /* 0x00000003ff038219 */ /* 0x000fe40000011607 */
[----:B------:R-:W-:Y:S01]  /*2080*/  IADD3 R7, PT, PT, -R5, RZ, RZ ;  /* 0x000000ff05077210 */ /* 0x000fe20007ffe1ff */
[----:B------:R-:W-:Y:S01]  /*2090*/  IMAD R2, R40, R2, R5 ;  /* 0x0000000228027224 */ /* 0x000fe200078e0205 */
        /* <DEDUP_REMOVED lines=10> */
.L_x_33:
[----:B------:R-:W1:Y:S02]  /*2140*/  LDCU UR8, c[0x0][0xb30] ;  /* 0x00016600ff0877ac */ /* 0x000e640008000800 */
[----:B-1----:R-:W-:-:S09]  /*2150*/  UISETP.NE.AND UP0, UPT, UR8, 0x1, UPT ;  /* 0x000000010800788c */ /* 0x002fd2000bf05270 */
[----:B------:R-:W-:Y:S05]  /*2160*/  BRA.U UP0, `(.L_x_34) ;  /* 0x0000000100407547 */ /* 0x000fea000b800000 */
[----:B------:R-:W1:Y:S08]  /*2170*/  LDC.64 R4, c[0x0][0xb10] ;  /* 0x0002c400ff047b82 */ /* 0x000e700000000a00 */
[----:B------:R-:W2:Y:S08]  /*2180*/  LDC.64 R2, c[0x0][0xb18] ;  /* 0x0002c600ff027b82 */ /* 0x000eb00000000a00 */
[----:B------:R-:W3:Y:S08]  /*2190*/  LDC R6, c[0x0][0xb20] ;  /* 0x0002c800ff067b82 */ /* 0x000ef00000000800 */
[----:B------:R-:W4:Y:S01]  /*21a0*/  LDC R7, c[0x0][0xb0c] ;  /* 0x0002c300ff077b82 */ /* 0x000f220000000800 */
[----:B-1----:R-:W-:-:S05]  /*21b0*/  IMAD.HI.U32 R4, R10, R4, RZ ;  /* 0x000000040a047227 */ /* 0x002fca00078e00ff */
[----:B------:R-:W-:Y:S01]  /*21c0*/  SHF.R.U32.HI R4, RZ, R5, R4 ;  /* 0x00000005ff047219 */ /* 0x000fe20000011604 */
[----:B--2---:R-:W-:Y:S01]  /*21d0*/  IMAD.HI.U32 R3, R9, R3, RZ ;  /* 0x0000000309037227 */ /* 0x004fe200078e00ff */
[----:B------:R-:W-:-:S04]  /*21e0*/  ISETP.NE.AND P0, PT, R2, 0x1, PT ;  /* 0x000000010200780c */ /* 0x000fc80003f05270 */
[----:B---3--:R-:W-:-:S04]  /*21f0*/  SHF.R.U32.HI R3, RZ, R6, R3 ;  /* 0x00000006ff037219 */ /* 0x008fc80000011603 */
[----:B------:R-:W-:Y:S02]  /*2200*/  SEL R3, R9, R3, !P0 ;  /* 0x0000000309037207 */ /* 0x000fe40004000000 */
[----:B----4-:R-:W-:-:S04]  /*2210*/  ISETP.NE.AND P1, PT, R7, 0x1, PT ;  /* 0x000000010700780c */ /* 0x010fc80003f25270 */
[----:B------:R-:W-:-:S05]  /*2220*/  SEL R4, R10, R4, !P1 ;  /* 0x000000040a047207 */ /* 0x000fca0004800000 */
[----:B------:R-:W-:Y:S02]  /*2230*/  IMAD.IADD R5, R3, 0x1, -R4 ;  /* 0x0000000103057824 */ /* 0x000fe400078e0a04 */
[----:B------:R-:W-:Y:S02]  /*2240*/  IMAD.IADD R3, R4, 0x1, -R3 ;  /* 0x0000000104037824 */ /* 0x000fe400078e0a03 */
[----:B------:R-:W-:Y:S02]  /*2250*/  IMAD R10, R5, R7, R10 ;  /* 0x00000007050a7224 */ /* 0x000fe400078e020a */
[----:B------:R-:W-:-:S07]  /*2260*/  IMAD R9, R3, R2, R9 ;  /* 0x0000000203097224 */ /* 0x000fce00078e0209 */
.L_x_34:
[----:B------:R-:W-:Y:S01]  /*2270*/  VIADD R16, R16, 0x1 ;  /* 0x0000000110107836 */ /* 0x000fe20000000000 */
[----:B------:R-:W-:Y:S01]  /*2280*/  PLOP3.LUT P1, PT, PT, PT, PT, 0x80, 0x8 ;  /* 0x000000000008781c */ /* 0x000fe20003f2f070 */
[----:B------:R-:W-:Y:S02]  /*2290*/  IMAD.IADD R15, R10, 0x1, R87 ;  /* 0x000000010a0f7824 */ /* 0x000fe400078e0257 */
[----:B------:R-:W-:Y:S01]  /*22a0*/  IMAD.IADD R14, R9, 0x1, R86 ;  /* 0x00000001090e7824 */ /* 0x000fe200078e0256 */
[----:B------:R-:W-:-:S04]  /*22b0*/  ISETP.NE.AND P0, PT, R16, 0x2, PT ;  /* 0x000000021000780c */ /* 0x000fc80003f05270 */
[----:B------:R-:W-:Y:S02]  /*22c0*/  SEL R2, RZ, 0x1, P0 ;  /* 0x00000001ff027807 */ /* 0x000fe40000000000 */
[----:B------:R-:W-:Y:S02]  /*22d0*/  SEL R16, R16, RZ, P0 ;  /* 0x000000ff10107207 */ /* 0x000fe40000000000 */
[----:B------:R-:W-:Y:S01]  /*22e0*/  LOP3.LUT R13, R13, R2, RZ, 0x3c, !PT ;  /* 0x000000020d0d7212 */ /* 0x000fe200078e3cff */
[----:B------:R-:W-:Y:S06]  /*22f0*/  @P2 BRA `(.L_x_35) ;  /* 0xfffffff000a02947 */ /* 0x000fec000383ffff */
[----:B------:R-:W-:Y:S01]  /*2300*/  UIADD3 UR4, UPT, UPT, UR4, 0x30, URZ ;  /* 0x0000003004047890 */ /* 0x000fe2000fffe0ff */
[----:B------:R-:W-:-:S03]  /*2310*/  SHF.L.U32 R2, R17, 0x1f, RZ ;  /* 0x0000001f11027819 */ /* 0x000fc600000006ff */
[----:B------:R-:W-:-:S09]  /*2320*/  ULEA UR5, UR6, UR4, 0x3 ;  /* 0x0000000406057291 */ /* 0x000fd2000f8e18ff */
[----:B------:R-:W1:Y:S02]  /*2330*/  SYNCS.PHASECHK.TRANS64.TRYWAIT P0, [UR5], R2 ;  /* 0x00000002ff0075a7 */ /* 0x000e640008001105 */
[----:B-1----:R-:W-:Y:S05]  /*2340*/  @!P0 BRA `(.L_x_36) ;  /* 0x0000006c00008947 */ /* 0x002fea0003800000 */
.L_x_138:
[----:B------:R-:W-:-:S04]  /*2350*/  UIADD3 UR6, UPT, UPT, UR6, 0x1, URZ ;  /* 0x0000000106067890 */ /* 0x000fc8000fffe0ff */
[----:B------:R-:W-:-:S04]  /*2360*/  UISETP.NE.AND UP0, UPT, UR6, 0x6, UPT ;  /* 0x000000060600788c */ /* 0x000fc8000bf05270 */
[----:B------:R-:W-:Y:S02]  /*2370*/  USEL UR7, URZ, 0x1, UP0 ;  /* 0x00000001ff077887 */ /* 0x000fe40008000000 */
[----:B------:R-:W-:-:S04]  /*2380*/  USEL UR6, UR6, URZ, UP0 ;  /* 0x000000ff06067287 */ /* 0x000fc80008000000 */
[----:B------:R-:W-:Y:S01]  /*2390*/  ULEA UR5, UR6, UR4, 0x3 ;  /* 0x0000000406057291 */ /* 0x000fe2000f8e18ff */
[----:B-1----:R-:W-:-:S04]  /*23a0*/  LOP3.LUT R2, R17, UR7, RZ, 0x3c, !PT ;  /* 0x0000000711027c12 */ /* 0x002fc8000f8e3cff */
[----:B------:R-:W-:-:S04]  /*23b0*/  SHF.L.U32 R3, R2, 0x1f, RZ ;  /* 0x0000001f02037819 */ /* 0x000fc800000006ff */
[----:B------:R-:W1:Y:S02]  /*23c0*/  SYNCS.PHASECHK.TRANS64.TRYWAIT P0, [UR5], R3 ;  /* 0x00000003ff0075a7 */ /* 0x000e640008001105 */
[----:B-1----:R-:W-:Y:S05]  /*23d0*/  @!P0 BRA `(.L_x_37) ;  /* 0x0000006800f48947 */ /* 0x002fea0003800000 */
.L_x_140:
[----:B------:R-:W-:-:S04]  /*23e0*/  UIADD3 UR6, UPT, UPT, UR6, 0x1, URZ ;  /* 0x0000000106067890 */ /* 0x000fc8000fffe0ff */
[----:B------:R-:W-:-:S04]  /*23f0*/  UISETP.NE.AND UP0, UPT, UR6, 0x6, UPT ;  /* 0x000000060600788c */ /* 0x000fc8000bf05270 */
[----:B------:R-:W-:Y:S02]  /*2400*/  USEL UR7, URZ, 0x1, UP0 ;  /* 0x00000001ff077887 */ /* 0x000fe40008000000 */
[----:B------:R-:W-:-:S04]  /*2410*/  USEL UR6, UR6, URZ, UP0 ;  /* 0x000000ff06067287 */ /* 0x000fc80008000000 */
[----:B------:R-:W-:Y:S01]  /*2420*/  ULEA UR5, UR6, UR4, 0x3 ;  /* 0x0000000406057291 */ /* 0x000fe2000f8e18ff */
[----:B------:R-:W-:-:S04]  /*2430*/  LOP3.LUT R2, R2, UR7, RZ, 0x3c, !PT ;  /* 0x0000000702027c12 */ /* 0x000fc8000f8e3cff */
[----:B-1----:R-:W-:-:S04]  /*2440*/  SHF.L.U32 R3, R2, 0x1f, RZ ;  /* 0x0000001f02037819 */ /* 0x002fc800000006ff */
[----:B------:R-:W1:Y:S02]  /*2450*/  SYNCS.PHASECHK.TRANS64.TRYWAIT P0, [UR5], R3 ;  /* 0x00000003ff0075a7 */ /* 0x000e640008001105 */
[----:B-1----:R-:W-:Y:S05]  /*2460*/  @!P0 BRA `(.L_x_38) ;  /* 0x0000006800e88947 */ /* 0x002fea0003800000 */
.L_x_142:
        /* <DEDUP_REMOVED lines=9> */
.L_x_144:
        /* <DEDUP_REMOVED lines=9> */
.L_x_146:
[----:B------:R-:W-:-:S04]  /*2590*/  UIADD3 UR6, UPT, UPT, UR6, 0x1, URZ ;  /* 0x0000000106067890 */ /* 0x000fc8000fffe0ff */
[----:B------:R-:W-:-:S04]  /*25a0*/  UISETP.NE.AND UP0, UPT, UR6, 0x6, UPT ;  /* 0x000000060600788c */ /* 0x000fc8000bf05270 */
[----:B------:R-:W-:Y:S02]  /*25b0*/  USEL UR5, URZ, 0x1, UP0 ;  /* 0x00000001ff057887 */ /* 0x000fe40008000000 */
[----:B------:R-:W-:-:S04]  /*25c0*/  USEL UR6, UR6, URZ, UP0 ;  /* 0x000000ff06067287 */ /* 0x000fc80008000000 */
[----:B------:R-:W-:Y:S01]  /*25d0*/  ULEA UR6, UR6, UR4, 0x3 ;  /* 0x0000000406067291 */ /* 0x000fe2000f8e18ff */
[----:B------:R-:W-:-:S04]  /*25e0*/  LOP3.LUT R2, R2, UR5, RZ, 0x3c, !PT ;  /* 0x0000000502027c12 */ /* 0x000fc8000f8e3cff */
[----:B------:R-:W-:Y:S01]  /*25f0*/  SHF.L.U32 R2, R2, 0x1f, RZ ;  /* 0x0000001f02027819 */ /* 0x000fe200000006ff */
[----:B-1--4-:R-:W-:-:S07]  /*2600*/  IMAD.U32 R0, RZ, RZ, UR6 ;  /* 0x00000006ff007e24 */ /* 0x012fce000f8e00ff */
.L_x_41:
[----:B-1----:R1:W2:Y:S02]  /*2610*/  SYNCS.PHASECHK.TRANS64.TRYWAIT P0, [R0+URZ], R2 ;  /* 0x00000002000075a7 */ /* 0x0022a400080011ff */
[----:B--2---:R-:W-:Y:S05]  /*2620*/  @!P0 NANOSLEEP.SYNCS 0x989680 ;  /* 0x009896800000895d */ /* 0x004fea0003900000 */
[----:B------:R-:W2:Y:S02]  /*2630*/  @!P0 SYNCS.PHASECHK.TRANS64 P0, [R0+URZ], R2 ;  /* 0x00000002000085a7 */ /* 0x000ea400080010ff */
[----:B--2---:R-:W-:Y:S05]  /*2640*/  @P0 EXIT ;  /* 0x000000000000094d */ /* 0x004fea0003800000 */
[----:B------:R-:W-:Y:S05]  /*2650*/  BRA `(.L_x_41) ;  /* 0xfffffffc00ec7947 */ /* 0x000fea000383ffff */
.L_x_17:
[----:B------:R-:W-:-:S04]  /*2660*/  UISETP.NE.AND UP1, UPT, UR37, URZ, UPT ;  /* 0x000000ff2500728c */ /* 0x000fc8000bf25270 */
[----:B------:R-:W-:-:S09]  /*2670*/  UISETP.NE.OR UP1, UPT, UR8, 0x1, UP1 ;  /* 0x000000010800788c */ /* 0x000fd20008f25670 */
[----:B------:R-:W-:Y:S05]  /*2680*/  BRA.U UP1, `(.L_x_42) ;  /* 0x0000000501487547 */ /* 0x000fea000b800000 */
[----:B------:R-:W-:Y:S01]  /*2690*/  ISETP.NE.AND P2, PT, R2, RZ, PT ;  /* 0x000000ff0200720c */ /* 0x000fe20003f45270 */
[----:B------:R-:W-:Y:S01]  /*26a0*/  IMAD.MOV.U32 R12, RZ, RZ, 0x1 ;  /* 0x00000001ff0c7424 */ /* 0x000fe200078e00ff */
[----:B------:R-:W-:Y:S02]  /*26b0*/  CS2R R10, SRZ ;  /* 0x00000000000a7805 */ /* 0x000fe4000001ff00 */
[----:B------:R-:W-:Y:S01]  /*26c0*/  CS2R R8, SRZ ;  /* 0x0000000000087805 */ /* 0x000fe2000001ff00 */
[----:B------:R-:W-:Y:S01]  /*26d0*/  UMOV UR4, 0x400 ;  /* 0x0000040000047882 */ /* 0x000fe20000000000 */
[----:B------:R-:W-:Y:S01]  /*26e0*/  UMOV UR6, URZ ;  /* 0x000000ff00067c82 */ /* 0x000fe20008000000 */
[----:B------:R-:W-:-:S12]  /*26f0*/  ULEA UR37, UR37, UR4, 0x18 ;  /* 0x0000000425257291 */ /* 0x000fd8000f8ec0ff */
.L_x_46:
[----:B------:R-:W-:Y:S02]  /*2700*/  LEA R0, R8, UR37, 0x3 ;  /* 0x0000002508007c11 */ /* 0x000fe4000f8e18ff */
[----:B------:R-:W-:-:S03]  /*2710*/  SHF.L.U32 R4, R9, 0x1f, RZ ;  /* 0x0000001f09047819 */ /* 0x000fc600000006ff */
[----:B------:R-:W-:Y:S01]  /*2720*/  VIADD R5, R0, 0x120 ;  /* 0x0000012000057836 */ /* 0x000fe20000000000 */
[----:B------:R-:W1:Y:S02]  /*2730*/  SYNCS.PHASECHK.TRANS64.TRYWAIT P0, [R0+URZ+0x110], R4 ;  /* 0x00011004000075a7 */ /* 0x000e6400080011ff */
[----:B-1----:R-:W-:Y:S05]  /*2740*/  @!P0 BRA `(.L_x_43) ;  /* 0x0000006800788947 */ /* 0x002fea0003800000 */
.L_x_147:
[----:B------:R-:W-:Y:S01]  /*2750*/  ULEA UR5, UR6, UR37, 0x3 ;  /* 0x0000002506057291 */ /* 0x000fe2000f8e18ff */
[----:B-1----:R-:W-:Y:S01]  /*2760*/  PRMT R0, RZ, 0x654, R5 ;  /* 0x00000654ff007816 */ /* 0x002fe20000000005 */
[----:B------:R-:W-:Y:S01]  /*2770*/  @!P2 IMAD.MOV.U32 R4, RZ, RZ, 0x10 ;  /* 0x00000010ff04a424 */ /* 0x000fe200078e00ff */
[----:B------:R-:W-:Y:S01]  /*2780*/  SHF.L.U32 R5, R12, 0x1f, RZ ;  /* 0x0000001f0c057819 */ /* 0x000fe200000006ff */
[----:B------:R-:W-:Y:S01]  /*2790*/  UIADD3 UR4, UPT, UPT, UR5, 0xb0, URZ ;  /* 0x000000b005047890 */ /* 0x000fe2000fffe0ff */
[----:B------:R1:W-:Y:S05]  /*27a0*/  SYNCS.ARRIVE.TRANS64.RED.A1T0 RZ, [R0+URZ], RZ ;  /* 0x000000ff00ff79a7 */ /* 0x0003ea00081004ff */
[----:B------:R-:W-:Y:S01]  /*27b0*/  IMAD.U32 R6, RZ, RZ, UR4 ;  /* 0x00000004ff067e24 */ /* 0x000fe2000f8e00ff */
[----:B------:R-:W2:Y:S04]  /*27c0*/  SYNCS.PHASECHK.TRANS64.TRYWAIT P0, [UR5+0xc0], R5 ;  /* 0x0000c005ff0075a7 */ /* 0x000ea80008001105 */
[----:B------:R-:W-:Y:S01]  /*27d0*/  PRMT R6, R2, 0x654, R6 ;  /* 0x0000065402067816 */ /* 0x000fe20000000006 */
[----:B-12---:R-:W-:Y:S06]  /*27e0*/  @!P0 BRA `(.L_x_44) ;  /* 0x0000006800648947 */ /* 0x006fec0003800000 */
.L_x_149:
[----:B------:R-:W-:Y:S01]  /*27f0*/  ULEA UR4, UR6, UR37, 0x4 ;  /* 0x0000002506047291 */ /* 0x000fe2000f8e20ff */
[----:B------:R-:W-:Y:S01]  /*2800*/  SEL R3, R6, R3, !P2 ;  /* 0x0000000306037207 */ /* 0x000fe20005000000 */
[----:B------:R-:W-:Y:S01]  /*2810*/  UIADD3 UR5, UPT, UPT, UR5, 0xb0, URZ ;  /* 0x000000b005057890 */ /* 0x000fe2000fffe0ff */
[----:B-1----:R-:W-:Y:S01]  /*2820*/  LEA R0, R11, UR37, 0x3 ;  /* 0x000000250b007c11 */ /* 0x002fe2000f8e18ff */
[----:B------:R-:W-:Y:S01]  /*2830*/  UIADD3 UR4, UPT, UPT, UR4, 0x140, URZ ;  /* 0x0000014004047890 */ /* 0x000fe2000fffe0ff */
[----:B------:R1:W-:Y:S01]  /*2840*/  @!P2 SYNCS.ARRIVE.TRANS64.RED RZ, [R3+URZ], R4 ;  /* 0x0000000403ffa9a7 */ /* 0x0003e200080004ff */
[----:B------:R-:W-:Y:S01]  /*2850*/  UIADD3 UR6, UPT, UPT, UR6, 0x1, URZ ;  /* 0x0000000106067890 */ /* 0x000fe2000fffe0ff */
[----:B------:R-:W-:-:S03]  /*2860*/  VIADD R8, R8, 0x1 ;  /* 0x0000000108087836 */ /* 0x000fc60000000000 */
[----:B------:R-:W-:Y:S02]  /*2870*/  UISETP.NE.AND UP0, UPT, UR6, 0x2, UPT ;  /* 0x000000020600788c */ /* 0x000fe4000bf05270 */
[----:B------:R-:W-:Y:S01]  /*2880*/  ISETP.NE.AND P0, PT, R8, 0x2, PT ;  /* 0x000000020800780c */ /* 0x000fe20003f05270 */
[----:B------:R-:W-:Y:S06]  /*2890*/  UGETNEXTWORKID.BROADCAST [UR4], [UR5] ;  /* 0x00000000040073ca */ /* 0x000fec0008000100 */
[----:B------:R-:W-:Y:S02]  /*28a0*/  USEL UR4, URZ, 0x1, UP0 ;  /* 0x00000001ff047887 */ /* 0x000fe40008000000 */
[----:B------:R-:W-:-:S04]  /*28b0*/  USEL UR6, UR6, URZ, UP0 ;  /* 0x000000ff06067287 */ /* 0x000fc80008000000 */
[----:B------:R-:W-:Y:S02]  /*28c0*/  LOP3.LUT R12, R12, UR4, RZ, 0x3c, !PT ;  /* 0x000000040c0c7c12 */ /* 0x000fe4000f8e3cff */
[----:B-1----:R-:W-:-:S04]  /*28d0*/  SHF.L.U32 R4, R10, 0x1f, RZ ;  /* 0x0000001f0a047819 */ /* 0x002fc800000006ff */
[----:B------:R-:W1:Y:S02]  /*28e0*/  SYNCS.PHASECHK.TRANS64.TRYWAIT P1, [R0+URZ+0xb0], R4 ;  /* 0x0000b004000075a7 */ /* 0x000e6400080211ff */
[----:B-1----:R-:W-:Y:S05]  /*28f0*/  @!P1 BRA `(.L_x_45) ;  /* 0x0000006800389947 */ /* 0x002fea0003800000 */
.L_x_150:
[C---:B-1----:R-:W-:Y:S01]  /*2900*/  LEA R4, R11.reuse, UR37, 0x4 ;  /* 0x000000250b047c11 */ /* 0x042fe2000f8e20ff */
[----:B------:R-:W-:Y:S01]  /*2910*/  VIADD R0, R0, 0xc0 ;  /* 0x000000c000007836 */ /* 0x000fe20000000000 */
[----:B------:R-:W-:Y:S01]  /*2920*/  SEL R8, R8, RZ, P0 ;  /* 0x000000ff08087207 */ /* 0x000fe20000000000 */
[----:B------:R-:W-:-:S03]  /*2930*/  VIADD R11, R11, 0x1 ;  /* 0x000000010b0b7836 */ /* 0x000fc60000000000 */
[----:B------:R-:W1:Y:S01]  /*2940*/  LDS.128 R4, [R4+0x140] ;  /* 0x0001400004047984 */ /* 0x000e620000000c00 */
[----:B------:R-:W-:Y:S02]  /*2950*/  PRMT R0, RZ, 0x654, R0 ;  /* 0x00000654ff007816 */ /* 0x000fe40000000000 */
[C---:B------:R-:W-:Y:S01]  /*2960*/  ISETP.NE.AND P1, PT, R11.reuse, 0x2, PT ;  /* 0x000000020b00780c */ /* 0x040fe20003f25270 */
[----:B------:R-:W-:Y:S01]  /*2970*/  @!PT LDS RZ, [RZ] ;  /* 0x00000000fffff984 */ /* 0x000fe20000000800 */
[----:B------:R-:W-:Y:S01]  /*2980*/  @!PT LDS RZ, [RZ] ;  /* 0x00000000fffff984 */ /* 0x000fe20000000800 */
[----:B------:R-:W-:Y:S01]  /*2990*/  @!PT LDS RZ, [RZ] ;  /* 0x00000000fffff984 */ /* 0x000fe20000000800 */
[----:B------:R-:W-:Y:S01]  /*29a0*/  @!PT LDS RZ, [RZ] ;  /* 0x00000000fffff984 */ /* 0x000fe20000000800 */
[----:B------:R2:W-:Y:S06]  /*29b0*/  MEMBAR.ALL.CTA ;  /* 0x0000000000007992 */ /* 0x0005ec0000008000 */
[----:B--2---:R-:W2:Y:S01]  /*29c0*/  FENCE.VIEW.ASYNC.S ;  /* 0x00000000000073c6 */ /* 0x004ea20000000000 */
[----:B------:R-:W-:Y:S01]  /*29d0*/  SEL R11, R11, RZ, P1 ;  /* 0x000000ff0b0b7207 */ /* 0x000fe20000800000 */
[----:B--2---:R2:W-:Y:S01]  /*29e0*/  SYNCS.ARRIVE.TRANS64.RED.A1T0 RZ, [R0+URZ], RZ ;  /* 0x000000ff00ff79a7 */ /* 0x0045e200081004ff */
[----:B-1----:R-:W-:-:S02]  /*29f0*/  LOP3.LUT P3, RZ, R6, 0x1, RZ, 0xc0, !PT ;  /* 0x0000000106ff7812 */ /* 0x002fc4000786c0ff */
[----:B------:R-:W-:-:S04]  /*2a00*/  SEL R4, RZ, 0x1, P1 ;  /* 0x00000001ff047807 */ /* 0x000fc80000800000 */
[----:B------:R-:W-:Y:S02]  /*2a10*/  LOP3.LUT R10, R10, R4, RZ, 0x3c, !PT ;  /* 0x000000040a0a7212 */ /* 0x000fe400078e3cff */
[----:B--2---:R-:W-:-:S04]  /*2a20*/  SEL R0, RZ, 0x1, P0 ;  /* 0x00000001ff007807 */ /* 0x004fc80000000000 */
[----:B------:R-:W-:Y:S01]  /*2a30*/  LOP3.LUT R9, R9, R0, RZ, 0x3c, !PT ;  /* 0x0000000009097212 */ /* 0x000fe200078e3cff */
[----:B------:R-:W-:Y:S06]  /*2a40*/  @P3 BRA `(.L_x_46) ;  /* 0xfffffffc002c3947 */ /* 0x000fec000383ffff */
[----:B------:R-:W-:Y:S01]  /*2a50*/  ULEA UR5, UR6, UR37, 0x3 ;  /* 0x0000002506057291 */ /* 0x000fe2000f8e18ff */
[----:B------:R-:W-:-:S08]  /*2a60*/  SHF.L.U32 R2, R12, 0x1f, RZ ;  /* 0x0000001f0c027819 */ /* 0x000fd000000006ff */
[----:B------:R-:W1:Y:S02]  /*2a70*/  SYNCS.PHASECHK.TRANS64 P0, [UR5+0xc0], R2 ;  /* 0x0000c002ff0075a7 */ /* 0x000e640008001005 */
[----:B-1----:R-:W-:Y:S05]  /*2a80*/  @P0 BRA `(.L_x_47) ;  /* 0x0000000000080947 */ /* 0x002fea0003800000 */
[----:B------:R-:W1:Y:S02]  /*2a90*/  SYNCS.PHASECHK.TRANS64.TRYWAIT P0, [UR5+0xc0], R2 ;  /* 0x0000c002ff0075a7 */ /* 0x000e640008001105 */
[----:B-1----:R-:W-:Y:S05]  /*2aa0*/  @!P0 BRA `(.L_x_48) ;  /* 0x0000006400e08947 */ /* 0x002fea0003800000 */
.L_x_47:
[----:B------:R-:W-:-:S04]  /*2ab0*/  UIADD3 UR4, UPT, UPT, UR6, 0x1, URZ ;  /* 0x0000000106047890 */ /* 0x000fc8000fffe0ff */
[----:B------:R-:W-:-:S04]  /*2ac0*/  UISETP.NE.AND UP0, UPT, UR4, 0x2, UPT ;  /* 0x000000020400788c */ /* 0x000fc8000bf05270 */
[----:B------:R-:W-:Y:S02]  /*2ad0*/  USEL UR7, URZ, 0x1, UP0 ;  /* 0x00000001ff077887 */ /* 0x000fe40008000000 */
[----:B------:R-:W-:-:S04]  /*2ae0*/  USEL UR4, UR4, URZ, UP0 ;  /* 0x000000ff04047287 */ /* 0x000fc80008000000 */
[----:B------:R-:W-:Y:S01]  /*2af0*/  ULEA UR4, UR4, UR37, 0x3 ;  /* 0x0000002504047291 */ /* 0x000fe2000f8e18ff */
[----:B-1----:R-:W-:-:S04]  /*2b00*/  LOP3.LUT R2, R12, UR7, RZ, 0x3c, !PT ;  /* 0x000000070c027c12 */ /* 0x002fc8000f8e3cff */
[----:B------:R-:W-:-:S04]  /*2b10*/  SHF.L.U32 R0, R2, 0x1f, RZ ;  /* 0x0000001f02007819 */ /* 0x000fc800000006ff */
[----:B------:R-:W1:Y:S02]  /*2b20*/  SYNCS.PHASECHK.TRANS64 P0, [UR4+0xc0], R0 ;  /* 0x0000c000ff0075a7 */ /* 0x000e640008001004 */
[----:B-1----:R-:W-:Y:S05]  /*2b30*/  @P0 EXIT ;  /* 0x000000000000094d */ /* 0x002fea0003800000 */
[----:B------:R-:W-:Y:S02]  /*2b40*/  SHF.L.U32 R2, R2, 0x1f, RZ ;  /* 0x0000001f02027819 */ /* 0x000fe400000006ff */
[----:B------:R-:W-:-:S07]  /*2b50*/  MOV R0, UR4 ;  /* 0x0000000400007c02 */ /* 0x000fce0008000f00 */
.L_x_49:
[----:B-1----:R1:W2:Y:S02]  /*2b60*/  SYNCS.PHASECHK.TRANS64.TRYWAIT P0, [R0+URZ+0xc0], R2 ;  /* 0x0000c002000075a7 */ /* 0x0022a400080011ff */
[----:B--2---:R-:W-:Y:S05]  /*2b70*/  @!P0 NANOSLEEP.SYNCS 0x989680 ;  /* 0x009896800000895d */ /* 0x004fea0003900000 */
[----:B------:R-:W2:Y:S02]  /*2b80*/  @!P0 SYNCS.PHASECHK.TRANS64 P0, [R0+URZ+0xc0], R2 ;  /* 0x0000c002000085a7 */ /* 0x000ea400080010ff */
[----:B--2---:R-:W-:Y:S05]  /*2b90*/  @P0 EXIT ;  /* 0x000000000000094d */ /* 0x004fea0003800000 */
[----:B------:R-:W-:Y:S05]  /*2ba0*/  BRA `(.L_x_49) ;  /* 0xfffffffc00ec7947 */ /* 0x000fea000383ffff */
.L_x_42:
[----:B------:R-:W-:-:S09]  /*2bb0*/  UISETP.NE.AND UP1, UPT, UR8, URZ, UPT ;  /* 0x000000ff0800728c */ /* 0x000fd2000bf25270 */
[----:B------:R-:W-:Y:S05]  /*2bc0*/  BRA.U UP1, `(.L_x_50) ;  /* 0x0000000d01b47547 */ /* 0x000fea000b800000 */
[----:B------:R-:W-:Y:S01]  /*2bd0*/  UMOV UR4, 0x40 ;  /* 0x0000004000047882 */ /* 0x000fe20000000000 */
[----:B------:R-:W-:Y:S01]  /*2be0*/  NOP ;  /* 0x0000000000007918 */ /* 0x000fe20000000000 */
[----:B------:R-:W-:Y:S01]  /*2bf0*/  ULEA UR4, UR37, UR4, 0x18 ;  /* 0x0000000425047291 */ /* 0x000fe2000f8ec0ff */
[----:B------:R-:W-:Y:S02]  /*2c00*/  UMOV UR5, 0x400 ;  /* 0x0000040000057882 */ /* 0x000fe40000000000 */
[----:B------:R-:W-:-:S06]  /*2c10*/  ULEA UR37, UR37, UR5, 0x18 ;  /* 0x0000000525257291 */ /* 0x000fcc000f8ec0ff */
[----:B------:R-:W1:Y:S02]  /*2c20*/  LDS.U8 R0, [UR4+0x1c] ;  /* 0x00001c04ff007984 */ /* 0x000e640008000000 */
[----:B-1----:R-:W-:-:S13]  /*2c30*/  ISETP.NE.AND P0, PT, R0, RZ, PT ;  /* 0x000000ff0000720c */ /* 0x002fda0003f05270 */
[----:B------:R-:W-:Y:S05]  /*2c40*/  @P0 BRA `(.L_x_51) ;  /* 0x0000000000580947 */ /* 0x000fea0003800000 */
[----:B------:R-:W-:-:S13]  /*2c50*/  ELECT P0, URZ, PT ;  /* 0x0000000000ff782f */ /* 0x000fda0003800000 */
[----:B------:R-:W-:Y:S05]  /*2c60*/  @!P0 BRA `(.L_x_52) ;  /* 0x0000000000608947 */ /* 0x000fea0003800000 */
[----:B------:R-:W-:Y:S01]  /*2c70*/  UMOV UR5, 0x10 ;  /* 0x0000001000057882 */ /* 0x000fe20000000000 */
[----:B------:R-:W-:Y:S01]  /*2c80*/  HFMA2 R0, -RZ, RZ, 0, 5.9604644775390625e-08 ;  /* 0x00000001ff007431 */ /* 0x000fe200000001ff */
[----:B------:R-:W-:-:S03]  /*2c90*/  MOV R2, 0xffff ;  /* 0x0000ffff00027802 */ /* 0x000fc60000000f00 */
[----:B------:R-:W-:Y:S04]  /*2ca0*/  DEPBAR.LE SB1, 0x36 ;  /* 0x00009d800000791a */ /* 0x000fe80000000000 */
[----:B------:R-:W1:Y:S02]  /*2cb0*/  UTCATOMSWS.FIND_AND_SET.ALIGN UP0, UR5, UR5 ;  /* 0x00000005000575e3 */ /* 0x000e640008000800 */
[----:B-1----:R-:W-:Y:S01]  /*2cc0*/  MOV R3, UR5 ;  /* 0x0000000500037c02 */ /* 0x002fe20008000f00 */
[----:B------:R-:W-:Y:S06]  /*2cd0*/  BRA.U UP0, `(.L_x_53) ;  /* 0x0000000100187547 */ /* 0x000fec000b800000 */
.L_x_54:
[----:B------:R-:W-:Y:S05]  /*2ce0*/  NANOSLEEP 0x64 ;  /* 0x000000640000795d */ /* 0x000fea0003800000 */
[----:B------:R-:W-:-:S05]  /*2cf0*/  UMOV UR5, 0x10 ;  /* 0x0000001000057882 */ /* 0x000fca0000000000 */
[----:B------:R-:W-:Y:S04]  /*2d00*/  DEPBAR.LE SB1, 0x36 ;  /* 0x00009d800000791a */ /* 0x000fe80000000000 */
[----:B------:R-:W1:Y:S02]  /*2d10*/  UTCATOMSWS.FIND_AND_SET.ALIGN UP0, UR5, UR5 ;  /* 0x00000005000575e3 */ /* 0x000e640008000800 */
[----:B-1----:R-:W-:Y:S01]  /*2d20*/  MOV R3, UR5 ;  /* 0x0000000500037c02 */ /* 0x002fe20008000f00 */
[----:B------:R-:W-:Y:S05]  /*2d30*/  BRA.U !UP0, `(.L_x_54) ;  /* 0xfffffffd08e87547 */ /* 0x000fea000b83ffff */
.L_x_53:
[-C--:B------:R-:W-:Y:S02]  /*2d40*/  SHF.L.U32 R2, R2, R3.reuse, RZ ;  /* 0x0000000302027219 */ /* 0x080fe400000006ff */
[----:B------:R-:W-:Y:S01]  /*2d50*/  SHF.L.U32 R0, R0, R3, RZ ;  /* 0x0000000300007219 */ /* 0x000fe200000006ff */
[----:B------:R-:W-:Y:S02]  /*2d60*/  IMAD.SHL.U32 R3, R3, 0x20, RZ ;  /* 0x0000002003037824 */ /* 0x000fe400078e00ff */
[----:B------:R1:W-:Y:S04]  /*2d70*/  ATOMS.OR RZ, [UR4+0x14], R2 ;  /* 0x00001402ffff798c */ /* 0x0003e8000b000004 */
[----:B------:R1:W-:Y:S04]  /*2d80*/  ATOMS.OR RZ, [UR4+0x18], R0 ;  /* 0x00001800ffff798c */ /* 0x0003e8000b000004 */
[----:B------:R1:W-:Y:S01]  /*2d90*/  STS [UR37+0x160], R3 ;  /* 0x00016003ff007988 */ /* 0x0003e20008000825 */
[----:B------:R-:W-:Y:S05]  /*2da0*/  BRA `(.L_x_52) ;  /* 0x0000000000107947 */ /* 0x000fea0003800000 */
.L_x_51:
[----:B------:R-:W-:Y:S02]  /*2db0*/  MOV R0, 0xffffffff ;  /* 0xffffffff00007802 */ /* 0x000fe40000000f00 */
[----:B------:R-:W-:-:S03]  /*2dc0*/  MOV R2, 0x2df0 ;  /* 0x00002df000027802 */ /* 0x000fc60000000f00 */
[----:B------:R1:W-:Y:S04]  /*2dd0*/  STS [UR37+0x160], R0 ;  /* 0x00016000ff007988 */ /* 0x0003e80008000825 */
[----:B-1-3-5:R-:W-:Y:S05]  /*2de0*/  CALL.REL.NOINC `($__internal_1_$__cuda_sm10x_tcgen05_guardrail_trap_phase_invalid_during_alloc) ;  /* 0x0000006c00287944 */ /* 0x02afea0003c00000 */
.L_x_52:
[----:B------:R-:W-:Y:S05]  /*2df0*/  WARPSYNC.ALL ;  /* 0x0000000000007948 */ /* 0x000fea0003800000 */
[----:B------:R-:W2:Y:S01]  /*2e00*/  S2UR UR5, SR_CgaCtaId ;  /* 0x00000000000579c3 */ /* 0x000ea20000008800 */
[----:B------:R-:W-:Y:S01]  /*2e10*/  UMOV UR4, 0x400 ;  /* 0x0000040000047882 */ /* 0x000fe20000000000 */
[----:B------:R-:W-:-:S06]  /*2e20*/  NOP ;  /* 0x0000000000007918 */ /* 0x000fcc0000000000 */
[----:B------:R-:W-:Y:S06]  /*2e30*/  BAR.ARV 0x6, 0xa0 ;  /* 0x0182800000007b1d */ /* 0x000fec0000002000 */
[----:B------:R-:W4:Y:S01]  /*2e40*/  LDCU UR7, c[0x0][0x38c] ;  /* 0x00007180ff0777ac */ /* 0x000f220008000800 */
[----:B------:R-:W-:Y:S01]  /*2e50*/  IMAD.MOV.U32 R11, RZ, RZ, 0x1 ;  /* 0x00000001ff0b7424 */ /* 0x000fe200078e00ff */
[----:B------:R-:W-:Y:S01]  /*2e60*/  CS2R R8, SRZ ;  /* 0x0000000000087805 */ /* 0x000fe2000001ff00 */
[----:B------:R-:W-:Y:S01]  /*2e70*/  IMAD.MOV.U32 R10, RZ, RZ, RZ ;  /* 0x000000ffff0a7224 */ /* 0x000fe200078e00ff */
[----:B------:R-:W3:Y:S01]  /*2e80*/  LDCU UR6, c[0x0][0x38c] ;  /* 0x00007180ff0677ac */ /* 0x000ee20008000800 */
[----:B------:R-:W-:Y:S01]  /*2e90*/  UMOV UR15, URZ ;  /* 0x000000ff000f7c82 */ /* 0x000fe20008000000 */
[----:B------:R-:W-:Y:S01]  /*2ea0*/  UMOV UR14, URZ ;  /* 0x000000ff000e7c82 */ /* 0x000fe20008000000 */
[----:B--2---:R-:W-:Y:S01]  /*2eb0*/  ULEA UR5, UR5, UR4, 0x18 ;  /* 0x0000000405057291 */ /* 0x004fe2000f8ec0ff */
[----:B------:R-:W-:Y:S01]  /*2ec0*/  UMOV UR24, 0x0 ;  /* 0x0000000000187882 */ /* 0x000fe20000000000 */
[----:B------:R-:W-:-:S02]  /*2ed0*/  UMOV UR25, 0x8200490 ;  /* 0x0820049000197882 */ /* 0x000fc40000000000 */
[----:B------:R-:W-:Y:S02]  /*2ee0*/  UIADD3 UR10, UPT, UPT, UR5, 0x8400, URZ ;  /* 0x00008400050a7890 */ /* 0x000fe4000fffe0ff */
[----:B------:R-:W-:Y:S02]  /*2ef0*/  UIADD3 UR11, UPT, UPT, UR5, 0x20400, URZ ;  /* 0x00020400050b7890 */ /* 0x000fe4000fffe0ff */
[----:B----4-:R-:W-:Y:S01]  /*2f00*/  UIADD3 UR7, UPT, UPT, UR7, 0x3f, URZ ;  /* 0x0000003f07077890 */ /* 0x010fe2000fffe0ff */
[----:B-1----:R-:W1:Y:S01]  /*2f10*/  LDS R0, [UR5+0x160] ;  /* 0x00016005ff007984 */ /* 0x002e620008000800 */
[----:B------:R-:W-:Y:S02]  /*2f20*/  USHF.R.U32.HI UR10, URZ, 0x4, UR10 ;  /* 0x00000004ff0a7899 */ /* 0x000fe4000801160a */
[----:B------:R-:W-:Y:S02]  /*2f30*/  USHF.R.S32.HI UR4, URZ, 0x1f, UR7 ;  /* 0x0000001fff047899 */ /* 0x000fe40008011407 */
[----:B------:R-:W-:-:S02]  /*2f40*/  USHF.R.U32.HI UR11, URZ, 0x4, UR11 ;  /* 0x00000004ff0b7899 */ /* 0x000fc4000801160b */
[----:B------:R-:W-:Y:S02]  /*2f50*/  ULEA.HI UR4, UR4, UR7, URZ, 0x6 ;  /* 0x0000000704047291 */ /* 0x000fe4000f8f30ff */
[----:B------:R-:W-:Y:S02]  /*2f60*/  ULOP3.LUT UR10, UR10, 0x3fff, URZ, 0xc0, !UPT ;  /* 0x00003fff0a0a7892 */ /* 0x000fe4000f8ec0ff */
[----:B------:R-:W-:Y:S02]  /*2f70*/  USHF.R.S32.HI UR4, URZ, 0x6, UR4 ;  /* 0x00000006ff047899 */ /* 0x000fe40008011404 */
[----:B------:R-:W-:Y:S02]  /*2f80*/  ULOP3.LUT UR11, UR11, 0x3fff, URZ, 0xc0, !UPT ;  /* 0x00003fff0b0b7892 */ /* 0x000fe4000f8ec0ff */
[----:B------:R-:W-:Y:S01]  /*2f90*/  UISETP.LT.AND UP0, UPT, UR4, 0x1, UPT ;  /* 0x000000010400788c */ /* 0x000fe2000bf01270 */
[----:B------:R-:W-:Y:S01]  /*2fa0*/  UMOV UR22, 0x0 ;  /* 0x0000000000167882 */ /* 0x000fe20000000000 */
[----:B------:R-:W-:-:S02]  /*2fb0*/  UMOV UR23, 0x8200490 ;  /* 0x0820049000177882 */ /* 0x000fc40000000000 */
[----:B------:R-:W-:Y:S02]  /*2fc0*/  USEL UR9, UR4, 0x1, !UP0 ;  /* 0x0000000104097887 */ /* 0x000fe4000c000000 */
[----:B------:R-:W-:Y:S02]  /*2fd0*/  ULOP3.LUT UR10, UR10, 0x10000, URZ, 0xfc, !UPT ;  /* 0x000100000a0a7892 */ /* 0x000fe4000f8efcff */
[----:B------:R-:W-:Y:S02]  /*2fe0*/  ULOP3.LUT UR11, UR11, 0x10000, URZ, 0xfc, !UPT ;  /* 0x000100000b0b7892 */ /* 0x000fe4000f8efcff */
[----:B------:R-:W-:Y:S02]  /*2ff0*/  UIADD3 UR9, UPT, UPT, -UR9, URZ, URZ ;  /* 0x000000ff09097290 */ /* 0x000fe4000fffe1ff */
[----:B---3--:R-:W-:Y:S01]  /*3000*/  UISETP.GE.AND UP3, UPT, UR6, 0x1, UPT ;  /* 0x000000010600788c */ /* 0x008fe2000bf66270 */
[----:B------:R-:W-:Y:S01]  /*3010*/  UMOV UR20, 0x0 ;  /* 0x0000000000147882 */ /* 0x000fe20000000000 */
[----:B------:R-:W-:Y:S01]  /*3020*/  UMOV UR21, 0x8200490 ;  /* 0x0820049000157882 */ /* 0x000fe20000000000 */
[----:B------:R-:W-:Y:S01]  /*3030*/  UMOV UR18, 0x0 ;  /* 0x0000000000127882 */ /* 0x000fe20000000000 */
[----:B------:R-:W-:Y:S01]  /*3040*/  UMOV UR19, 0x8200490 ;  /* 0x0820049000137882 */ /* 0x000fe20000000000 */
[----:B-1----:R-:W-:-:S15]  /*3050*/  R2UR UR16, R0 ;  /* 0x00000000001072ca */ /* 0x002fde00000e0000 */
.L_x_61:
[----:B------:R-:W-:Y:S02]  /*3060*/  LEA R0, R10, UR5, 0x3 ;  /* 0x000000050a007c11 */ /* 0x000fe4000f8e18ff */
[----:B------:R-:W-:Y:S02]  /*3070*/  SHF.L.U32 R2, R9, 0x1f, RZ ;  /* 0x0000001f09027819 */ /* 0x000fe400000006ff */
[----:B------:R-:W-:Y:S01]  /*3080*/  PLOP3.LUT P0, PT, PT, PT, UP3, 0x80, 0x8 ;  /* 0x000000000008781c */ /* 0x000fe20003f0f038 */
[----:B------:R-:W-:Y:S01]  /*3090*/  VIADD R3, R0, 0xc0 ;  /* 0x000000c000037836 */ /* 0x000fe20000000000 */
[----:B-1----:R-:W1:Y:S02]  /*30a0*/  SYNCS.PHASECHK.TRANS64.TRYWAIT P1, [R0+URZ+0xb0], R2 ;  /* 0x0000b002000075a7 */ /* 0x002e6400080211ff */
[----:B-1-3--:R-:W-:Y:S09]  /*30b0*/  @!P1 BRA `(.L_x_55) ;  /* 0x0000006000749947 */ /* 0x00aff20003800000 */
.L_x_152:
[----:B------:R-:W-:Y:S01]  /*30c0*/  LEA R4, R10, UR5, 0x4 ;  /* 0x000000050a047c11 */ /* 0x000fe2000f8e20ff */
[----:B------:R-:W-:Y:S01]  /*30d0*/  @UP3 ULEA UR6, UR14, UR5, 0x3 ;  /* 0x000000050e063291 */ /* 0x000fe2000f8e18ff */
[----:B------:R-:W-:Y:S01]  /*30e0*/  PLOP3.LUT P2, PT, PT, PT, PT, 0x80, 0x8 ;  /* 0x000000000008781c */ /* 0x000fe20003f4f070 */
[----:B------:R-:W-:Y:S01]  /*30f0*/  ULEA UR7, UR15, UR5, 0x3 ;  /* 0x000000050f077291 */ /* 0x000fe2000f8e18ff */
[----:B------:R-:W-:Y:S01]  /*3100*/  PRMT R3, RZ, 0x654, R3 ;  /* 0x00000654ff037816 */ /* 0x000fe20000000003 */
[----:B------:R-:W-:Y:S01]  /*3110*/  ULEA UR8, UR15, UR16, 0x7 ;  /* 0x000000100f087291 */ /* 0x000fe2000f8e38ff */
[----:B------:R-:W2:Y:S01]  /*3120*/  LDS.128 R4, [R4+0x140] ;  /* 0x0001400004047984 */ /* 0x000ea20000000c00 */
[----:B-1----:R-:W-:Y:S02]  /*3130*/  @P0 SHF.L.U32 R2, R8, 0x1f, RZ ;  /* 0x0000001f08020819 */ /* 0x002fe400000006ff */
[----:B------:R-:W-:Y:S01]  /*3140*/  SHF.L.U32 R0, R11, 0x1f, RZ ;  /* 0x0000001f0b007819 */ /* 0x000fe200000006ff */
[----:B------:R-:W-:Y:S01]  /*3150*/  @!PT LDS RZ, [RZ] ;  /* 0x00000000fffff984 */ /* 0x000fe20000000800 */
[----:B------:R-:W-:Y:S01]  /*3160*/  @!PT LDS RZ, [RZ] ;  /* 0x00000000fffff984 */ /* 0x000fe20000000800 */
[----:B------:R-:W-:Y:S01]  /*3170*/  @!PT LDS RZ, [RZ] ;  /* 0x00000000fffff984 */ /* 0x000fe20000000800 */
[----:B------:R-:W-:Y:S01]  /*3180*/  @!PT LDS RZ, [RZ] ;  /* 0x00000000fffff984 */ /* 0x000fe20000000800 */
[----:B------:R1:W-:Y:S06]  /*3190*/  MEMBAR.ALL.CTA ;  /* 0x0000000000007992 */ /* 0x0003ec0000008000 */
[----:B-1----:R-:W1:Y:S02]  /*31a0*/  FENCE.VIEW.ASYNC.S ;  /* 0x00000000000073c6 */ /* 0x002e640000000000 */
[----:B-1----:R1:W-:Y:S01]  /*31b0*/  SYNCS.ARRIVE.TRANS64.RED.A1T0 RZ, [R3+URZ], RZ ;  /* 0x000000ff03ff79a7 */ /* 0x0023e200081004ff */
[----:B------:R1:W3:Y:S01]  /*31c0*/  @P0 SYNCS.PHASECHK.TRANS64.TRYWAIT P2, [UR6], R2 ;  /* 0x00000002ff0005a7 */ /* 0x0002e20008041106 */
[----:B--2---:R-:W-:Y:S01]  /*31d0*/  LOP3.LUT P1, RZ, R6, 0x1, RZ, 0xc0, !PT ;  /* 0x0000000106ff7812 */ /* 0x004fe2000782c0ff */
[----:B------:R-:W2:Y:S02]  /*31e0*/  SYNCS.PHASECHK.TRANS64.TRYWAIT P0, [UR7+0xf0], R0 ;  /* 0x0000f000ff0075a7 */ /* 0x000ea40008001107 */
[----:B-123--:R-:W-:Y:S10]  /*31f0*/  @!P0 BRA `(.L_x_56) ;  /* 0x0000006000388947 */ /* 0x00eff40003800000 */
.L_x_154:
[----:B------:R-:W-:Y:S01]  /*3200*/  IADD3 R10, PT, PT, R10, 0x1, RZ ;  /* 0x000000010a0a7810 */ /* 0x000fe20007ffe0ff */
[----:B------:R-:W-:Y:S06]  /*3210*/  BRA.U !UP3, `(.L_x_57) ;  /* 0x000000010bc07547 */ /* 0x000fec000b800000 */
[----:B------:R-:W-:Y:S01]  /*3220*/  UPLOP3.LUT UP4, UPT, UPT, UPT, UPT, 0x40, 0x4 ;  /* 0x000000000004789c */ /* 0x000fe20003f8e870 */
[----:B------:R-:W-:Y:S01]  /*3230*/  UMOV UR13, UR9 ;  /* 0x00000009000d7c82 */ /* 0x000fe20008000000 */
[----:B------:R-:W-:Y:S01]  /*3240*/  UMOV UR12, UR4 ;  /* 0x00000004000c7c82 */ /* 0x000fe20008000000 */
[----:B------:R-:W-:-:S08]  /*3250*/  UMOV UR17, UR14 ;  /* 0x0000000e00117c82 */ /* 0x000fd00008000000 */
.L_x_60:
[----:B------:R-:W-:Y:S02]  /*3260*/  UIADD3 UR13, UPT, UPT, UR13, 0x1, URZ ;  /* 0x000000010d0d7890 */ /* 0x000fe4000fffe0ff */
[----:B--2---:R-:W-:Y:S02]  /*3270*/  ULEA UR6, UR17, UR5, 0x3 ;  /* 0x0000000511067291 */ /* 0x004fe4000f8e18ff */
[----:B------:R-:W-:Y:S01]  /*3280*/  UISETP.NE.AND UP0, UPT, UR13, URZ, UPT ;  /* 0x000000ff0d00728c */ /* 0x000fe2000bf05270 */
[----:B---3--:R-:W-:Y:S10]  /*3290*/  @P2 BRA `(.L_x_58) ;  /* 0x00000000000c2947 */ /* 0x008ff40003800000 */
[----:B-1----:R-:W-:Y:S04]  /*32a0*/  SHF.L.U32 R2, R8, 0x1f, RZ ;  /* 0x0000001f08027819 */ /* 0x002fe800000006ff */
[----:B------:R-:W1:Y:S02]  /*32b0*/  SYNCS.PHASECHK.TRANS64.TRYWAIT P0, [UR6], R2 ;  /* 0x00000002ff0075a7 */ /* 0x000e640008001106 */
[----:B-1----:R-:W-:Y:S05]  /*32c0*/  @!P0 BRA `(.L_x_59) ;  /* 0x00000060001c8947 */ /* 0x002fea0003800000 */
.L_x_58:
[----:B------:R-:W-:Y:S01]  /*32d0*/  UISETP.NE.AND UP1, UPT, UR12, 0x1, UPT ;  /* 0x000000010c00788c */ /* 0x000fe2000bf25270 */
[----:B------:R-:W-:Y:S01]  /*32e0*/  PLOP3.LUT P2, PT, PT, PT, PT, 0x80, 0x8 ;  /* 0x000000000008781c */ /* 0x000fe20003f4f070 */
[----:B------:R-:W-:Y:S02]  /*32f0*/  UIADD3 UR14, UPT, UPT, UR17, 0x1, URZ ;  /* 0x00000001110e7890 */ /* 0x000fe4000fffe0ff */
[----:B------:R-:W-:Y:S02]  /*3300*/  ULEA UR28, UR17, UR11, 0xa ;  /* 0x0000000b111c7291 */ /* 0x000fe4000f8e50ff */
[----:B------:R-:W-:Y:S01]  /*3310*/  UISETP.NE.AND UP2, UPT, UR14, 0x6, UPT ;  /* 0x000000060e00788c */ /* 0x000fe2000bf45270 */
[----:B------:R-:W-:Y:S01]  /*3320*/  PLOP3.LUT P0, PT, PT, PT, UP1, 0x80, 0x8 ;  /* 0x000000000008781c */ /* 0x000fe20003f0f018 */
[----:B------:R-:W-:Y:S02]  /*3330*/  UIADD3 UR40, UPT, UPT, UR28, 0x2, URZ ;  /* 0x000000021c287890 */ /* 0x000fe4000fffe0ff */
[----:B------:R-:W-:Y:S02]  /*3340*/  USEL UR27, URZ, 0x1, UP2 ;  /* 0x00000001ff1b7887 */ /* 0x000fe40009000000 */
[----:B------:R-:W-:Y:S02]  /*3350*/  USEL UR14, UR14, URZ, UP2 ;  /* 0x000000ff0e0e7287 */ /* 0x000fe40009000000 */
[----:B------:R-:W-:Y:S02]  /*3360*/  UIADD3 UR36, UPT, UPT, UR28, 0x4, URZ ;  /* 0x000000041c247890 */ /* 0x000fe4000fffe0ff */
[----:B------:R-:W-:Y:S01]  /*3370*/  @UP1 ULEA UR26, UR14, UR5, 0x3 ;  /* 0x000000050e1a1291 */ /* 0x000fe2000f8e18ff */
[----:B------:R-:W-:Y:S01]  /*3380*/  LOP3.LUT R8, R8, UR27, RZ, 0x3c, !PT ;  /* 0x0000001b08087c12 */ /* 0x000fe2000f8e3cff */
[----:B------:R-:W-:Y:S02]  /*3390*/  UIADD3 UR32, UPT, UPT, UR28, 0x6, URZ ;  /* 0x000000061c207890 */ /* 0x000fe4000fffe0ff */
[----:B------:R-:W-:Y:S01]  /*33a0*/  UIADD3 UR6, UPT, UPT, UR6, 0x30, URZ ;  /* 0x0000003006067890 */ /* 0x000fe2000fffe0ff */
[----:B-1----:R-:W-:Y:S01]  /*33b0*/  @P0 SHF.L.U32 R0, R8, 0x1f, RZ ;  /* 0x0000001f08000819 */ /* 0x002fe200000006ff */
[----:B------:R-:W-:Y:S01]  /*33c0*/  UIADD3 UR12, UPT, UPT, UR12, -0x1, URZ ;  /* 0xffffffff0c0c7890 */ /* 0x000fe2000fffe0ff */
[----:B------:R-:W-:Y:S02]  /*33d0*/  UMOV UR29, 0x40004040 ;  /* 0x40004040001d7882 */ /* 0x000fe40000000000 */
[----:B------:R2:W3:Y:S01]  /*33e0*/  @P0 SYNCS.PHASECHK.TRANS64.TRYWAIT P2, [UR26], R0 ;  /* 0x00000000ff0005a7 */ /* 0x0004e2000804111a */
[----:B------:R-:W-:Y:S01]  /*33f0*/  ULEA UR26, UR17, UR10, 0xa ;  /* 0x0000000a111a7291 */ /* 0x000fe2000f8e50ff */
[----:B------:R-:W-:Y:S01]  /*3400*/  UMOV UR27, 0x40004040 ;  /* 0x40004040001b7882 */ /* 0x000fe20000000000 */
[----:B------:R-:W-:Y:S02]  /*3410*/  UMOV UR41, 0x40004040 ;  /* 0x4000404000297882 */ /* 0x000fe40000000000 */
[----:B------:R-:W-:Y:S02]  /*3420*/  UIADD3 UR38, UPT, UPT, UR26, 0x2, URZ ;  /* 0x000000021a267890 */ /* 0x000fe4000fffe0ff */
[----:B------:R-:W-:Y:S02]  /*3430*/  UIADD3 UR34, UPT, UPT, UR26, 0x4, URZ ;  /* 0x000000041a227890 */ /* 0x000fe4000fffe0ff */
[----:B------:R-:W-:Y:S01]  /*3440*/  UIADD3 UR30, UPT, UPT, UR26, 0x6, URZ ;  /* 0x000000061a1e7890 */ /* 0x000fe2000fffe0ff */
[----:B------:R2:W-:Y:S01]  /*3450*/  UTCHMMA gdesc[UR26], gdesc[UR28], tmem[UR8], tmem[UR24], idesc[UR25], UP4 ;  /* 0x00ff181c1a0075ea */ /* 0x0005e2000a000008 */
[----:B------:R-:W-:Y:S01]  /*3460*/  UPLOP3.LUT UP4, UPT, UPT, UPT, UPT, 0x80, 0x8 ;  /* 0x000000000008789c */ /* 0x000fe20003f8f070 */
[----:B------:R-:W-:Y:S01]  /*3470*/  UMOV UR39, 0x40004040 ;  /* 0x4000404000277882 */ /* 0x000fe20000000000 */
[----:B------:R-:W-:Y:S01]  /*3480*/  UMOV UR37, 0x40004040 ;  /* 0x4000404000257882 */ /* 0x000fe20000000000 */
[----:B------:R2:W-:Y:S01]  /*3490*/  UTCHMMA gdesc[UR38], gdesc[UR40], tmem[UR8], tmem[UR22], idesc[UR23], UPT ;  /* 0x00ff1628260075ea */ /* 0x0005e2000b800008 */
[----:B------:R-:W-:Y:S01]  /*34a0*/  UMOV UR35, 0x40004040 ;  /* 0x4000404000237882 */ /* 0x000fe20000000000 */
[----:B------:R-:W-:Y:S01]  /*34b0*/  UMOV UR33, 0x40004040 ;  /* 0x4000404000217882 */ /* 0x000fe20000000000 */
[----:B------:R-:W-:Y:S01]  /*34c0*/  UMOV UR31, 0x40004040 ;  /* 0x40004040001f7882 */ /* 0x000fe20000000000 */
[----:B------:R2:W-:Y:S01]  /*34d0*/  UTCHMMA gdesc[UR34], gdesc[UR36], tmem[UR8], tmem[UR20], idesc[UR21], UPT ;  /* 0x00ff1424220075ea */ /* 0x0005e2000b800008 */
[----:B------:R2:W-:Y:S01]  /*34e0*/  UTCHMMA gdesc[UR30], gdesc[UR32], tmem[UR8], tmem[UR18], idesc[UR19], UPT ;  /* 0x00ff12201e0075ea */ /* 0x0005e2000b800008 */
[----:B------:R2:W-:Y:S01]  /*34f0*/  UTCBAR [UR6], URZ ;  /* 0x000000ff060073e9 */ /* 0x0005e200080000ff */
[----:B------:R-:W-:Y:S01]  /*3500*/  UMOV UR17, UR14 ;  /* 0x0000000e00117c82 */ /* 0x000fe20008000000 */
[----:B------:R-:W-:Y:S05]  /*3510*/  BRA.U UP0, `(.L_x_60) ;  /* 0xfffffffd00507547 */ /* 0x000fea000b83ffff */
.L_x_57:
[----:B------:R-:W-:Y:S01]  /*3520*/  UIADD3 UR15, UPT, UPT, UR15, 0x1, URZ ;  /* 0x000000010f0f7890 */ /* 0x000fe2000fffe0ff */
[C---:B------:R-:W-:Y:S01]  /*3530*/  ISETP.NE.AND P0, PT, R10.reuse, 0x2, PT ;  /* 0x000000020a00780c */ /* 0x040fe20003f05270 */
[----:B------:R-:W-:Y:S02]  /*3540*/  UIADD3 UR7, UPT, UPT, UR7, 0xd0, URZ ;  /* 0x000000d007077890 */ /* 0x000fe4000fffe0ff */
[----:B------:R-:W-:Y:S01]  /*3550*/  UISETP.NE.AND UP0, UPT, UR15, 0x4, UPT ;  /* 0x000000040f00788c */ /* 0x000fe2000bf05270 */
[----:B-12---:R-:W-:Y:S02]  /*3560*/  SEL R0, RZ, 0x1, P0 ;  /* 0x00000001ff007807 */ /* 0x006fe40000000000 */
[----:B------:R-:W-:Y:S01]  /*3570*/  SEL R10, R10, RZ, P0 ;  /* 0x000000ff0a0a7207 */ /* 0x000fe20000000000 */
[----:B------:R-:W-:Y:S01]  /*3580*/  USEL UR6, URZ, 0x1, UP0 ;  /* 0x00000001ff067887 */ /* 0x000fe20008000000 */
[----:B------:R-:W-:Y:S01]  /*3590*/  LOP3.LUT R9, R9, R0, RZ, 0x3c, !PT ;  /* 0x0000000009097212 */ /* 0x000fe200078e3cff */
[----:B------:R-:W-:Y:S01]  /*35a0*/  USEL UR15, UR15, URZ, UP0 ;  /* 0x000000ff0f0f7287 */ /* 0x000fe20008000000 */
[----:B------:R1:W-:Y:S03]  /*35b0*/  UTCBAR [UR7], URZ ;  /* 0x000000ff070073e9 */ /* 0x0003e600080000ff */
[----:B------:R-:W-:Y:S01]  /*35c0*/  LOP3.LUT R11, R11, UR6, RZ, 0x3c, !PT ;  /* 0x000000060b0b7c12 */ /* 0x000fe2000f8e3cff */
[----:B------:R-:W-:Y:S07]  /*35d0*/  @P1 BRA `(.L_x_61) ;  /* 0xfffffff800a01947 */ /* 0x000fee000383ffff */
[----:B------:R-:W2:Y:S01]  /*35e0*/  S2UR UR4, SR_CgaCtaId ;  /* 0x00000000000479c3 */ /* 0x000ea20000008800 */
[----:B------:R-:W-:Y:S01]  /*35f0*/  ELECT P0, URZ, PT ;  /* 0x0000000000ff782f */ /* 0x000fe20003800000 */
[----:B------:R-:W-:Y:S01]  /*3600*/  IMAD.MOV.U32 R0, RZ, RZ, 0x1 ;  /* 0x00000001ff007424 */ /* 0x000fe200078e00ff */
[----:B------:R-:W-:Y:S01]  /*3610*/  UIADD3 UR5, UPT, UPT, UR5, 0xf0, URZ ;  /* 0x000000f005057890 */ /* 0x000fe2000fffe0ff */
[----:B------:R-:W-:Y:S01]  /*3620*/  SHF.L.U32 R2, R11, 0x1f, RZ ;  /* 0x0000001f0b027819 */ /* 0x000fe200000006ff */
[----:B------:R-:W-:-:S03]  /*3630*/  UMOV UR6, 0x40 ;  /* 0x0000004000067882 */ /* 0x000fc60000000000 */
[----:B------:R-:W-:Y:S01]  /*3640*/  UVIRTCOUNT.DEALLOC.SMPOOL 0x80 ;  /* 0x000000800000784c */ /* 0x000fe20000000000 */
[----:B--2---:R-:W-:Y:S02]  /*3650*/  ULEA UR4, UR4, UR6, 0x18 ;  /* 0x0000000604047291 */ /* 0x004fe4000f8ec0ff */
[----:B------:R-:W-:-:S07]  /*3660*/  ULEA UR6, UR15, UR5, 0x3 ;  /* 0x000000050f067291 */ /* 0x000fce000f8e18ff */
[----:B------:R2:W-:Y:S02]  /*3670*/  @P0 STS.U8 [UR4+0x1c], R0 ;  /* 0x00001c00ff000988 */ /* 0x0005e40008000004 */
[----:B------:R-:W4:Y:S02]  /*3680*/  SYNCS.PHASECHK.TRANS64.TRYWAIT P0, [UR6], R2 ;  /* 0x00000002ff0075a7 */ /* 0x000f240008001106 */
[----:B--2-4-:R-:W-:Y:S05]  /*3690*/  @!P0 BRA `(.L_x_62) ;  /* 0x0000005c00408947 */ /* 0x014fea0003800000 */
.L_x_157:
[----:B-1----:R-:W-:-:S04]  /*36a0*/  UIADD3 UR7, UPT, UPT, UR15, 0x1, URZ ;  /* 0x000000010f077890 */ /* 0x002fc8000fffe0ff */
[----:B------:R-:W-:-:S04]  /*36b0*/  UISETP.NE.AND UP0, UPT, UR7, 0x4, UPT ;  /* 0x000000040700788c */ /* 0x000fc8000bf05270 */
[----:B------:R-:W-:Y:S02]  /*36c0*/  USEL UR8, URZ, 0x1, UP0 ;  /* 0x00000001ff087887 */ /* 0x000fe40008000000 */
[----:B------:R-:W-:-:S04]  /*36d0*/  USEL UR7, UR7, URZ, UP0 ;  /* 0x000000ff07077287 */ /* 0x000fc80008000000 */
[----:B------:R-:W-:Y:S01]  /*36e0*/  ULEA UR6, UR7, UR5, 0x3 ;  /* 0x0000000507067291 */ /* 0x000fe2000f8e18ff */
[----:B--2---:R-:W-:-:S04]  /*36f0*/  LOP3.LUT R2, R11, UR8, RZ, 0x3c, !PT ;  /* 0x000000080b027c12 */ /* 0x004fc8000f8e3cff */
[----:B------:R-:W-:-:S04]  /*3700*/  SHF.L.U32 R3, R2, 0x1f, RZ ;  /* 0x0000001f02037819 */ /* 0x000fc800000006ff */
[----:B------:R-:W1:Y:S02]  /*3710*/  SYNCS.PHASECHK.TRANS64.TRYWAIT P0, [UR6], R3 ;  /* 0x00000003ff0075a7 */ /* 0x000e640008001106 */
[----:B-1----:R-:W-:Y:S05]  /*3720*/  @!P0 BRA `(.L_x_63) ;  /* 0x0000005c00348947 */ /* 0x002fea0003800000 */
.L_x_159:
        /* <DEDUP_REMOVED lines=9> */
.L_x_161:
[----:B------:R-:W-:-:S04]  /*37c0*/  UIADD3 UR7, UPT, UPT, UR7, 0x1, URZ ;  /* 0x0000000107077890 */ /* 0x000fc8000fffe0ff */
[----:B------:R-:W-:-:S04]  /*37d0*/  UISETP.NE.AND UP0, UPT, UR7, 0x4, UPT ;  /* 0x000000040700788c */ /* 0x000fc8000bf05270 */
[----:B------:R-:W-:Y:S02]  /*37e0*/  USEL UR6, URZ, 0x1, UP0 ;  /* 0x00000001ff067887 */ /* 0x000fe40008000000 */
[----:B------:R-:W-:-:S04]  /*37f0*/  USEL UR7, UR7, URZ, UP0 ;  /* 0x000000ff07077287 */ /* 0x000fc80008000000 */
[----:B------:R-:W-:Y:S01]  /*3800*/  ULEA UR7, UR7, UR5, 0x3 ;  /* 0x0000000507077291 */ /* 0x000fe2000f8e18ff */
[----:B------:R-:W-:-:S04]  /*3810*/  LOP3.LUT R2, R2, UR6, RZ, 0x3c, !PT ;  /* 0x0000000602027c12 */ /* 0x000fc8000f8e3cff */
[----:B------:R-:W-:-:S04]  /*3820*/  SHF.L.U32 R2, R2, 0x1f, RZ ;  /* 0x0000001f02027819 */ /* 0x000fc800000006ff */
[----:B------:R-:W2:Y:S02]  /*3830*/  SYNCS.PHASECHK.TRANS64.TRYWAIT P0, [UR7], R2 ;  /* 0x00000002ff0075a7 */ /* 0x000ea40008001107 */
[----:B--2---:R-:W-:Y:S05]  /*3840*/  @!P0 BRA `(.L_x_65) ;  /* 0x0000005c001c8947 */ /* 0x004fea0003800000 */
.L_x_163:
[----:B------:R-:W-:Y:S01]  /*3850*/  NOP ;  /* 0x0000000000007918 */ /* 0x000fe20000000000 */
[----:B-1----:R-:W1:Y:S01]  /*3860*/  LDS R0, [UR4+0x14] ;  /* 0x00001404ff007984 */ /* 0x002e620008000800 */
[----:B------:R-:W-:Y:S01]  /*3870*/  ULOP3.LUT UR6, UR16, 0xffff, URZ, 0xc0, !UPT ;  /* 0x0000ffff10067892 */ /* 0x000fe2000f8ec0ff */
[----:B------:R-:W-:Y:S01]  /*3880*/  UMOV UR8, 0xffff ;  /* 0x0000ffff00087882 */ /* 0x000fe20000000000 */
[----:B------:R-:W-:Y:S02]  /*3890*/  UMOV UR5, 0x1 ;  /* 0x0000000100057882 */ /* 0x000fe40000000000 */
[----:B------:R-:W-:-:S04]  /*38a0*/  USHF.R.U32.HI UR6, URZ, 0x5, UR6 ;  /* 0x00000005ff067899 */ /* 0x000fc80008011606 */
[----:B------:R-:W-:Y:S02]  /*38b0*/  USHF.L.U32 UR8, UR8, UR6, URZ ;  /* 0x0000000608087299 */ /* 0x000fe400080006ff */
[----:B------:R-:W-:-:S04]  /*38c0*/  USHF.L.U32 UR5, UR5, UR6, URZ ;  /* 0x0000000605057299 */ /* 0x000fc800080006ff */
[----:B-1----:R-:W-:-:S04]  /*38d0*/  LOP3.LUT R0, R0, UR8, RZ, 0xc0, !PT ;  /* 0x0000000800007c12 */ /* 0x002fc8000f8ec0ff */
[----:B------:R-:W-:-:S13]  /*38e0*/  ISETP.NE.AND P0, PT, R0, UR8, PT ;  /* 0x0000000800007c0c */ /* 0x000fda000bf05270 */
[----:B------:R-:W-:Y:S05]  /*38f0*/  @P0 BRA `(.L_x_66) ;  /* 0x0000000000580947 */ /* 0x000fea0003800000 */
[----:B------:R-:W1:Y:S02]  /*3900*/  LDS R0, [UR4+0x18] ;  /* 0x00001804ff007984 */ /* 0x000e640008000800 */
[----:B-1----:R-:W-:-:S04]  /*3910*/  LOP3.LUT R0, R0, UR5, RZ, 0xc0, !PT ;  /* 0x0000000500007c12 */ /* 0x002fc8000f8ec0ff */
[----:B------:R-:W-:-:S13]  /*3920*/  ISETP.NE.AND P0, PT, R0, UR5, PT ;  /* 0x0000000500007c0c */ /* 0x000fda000bf05270 */
[----:B------:R-:W-:Y:S05]  /*3930*/  @P0 BRA `(.L_x_67) ;  /* 0x00000000003c0947 */ /* 0x000fea0003800000 */
[----:B------:R-:W1:Y:S01]  /*3940*/  S2R R2, SR_LANEID ;  /* 0x0000000000027919 */ /* 0x000e620000000000 */
[----:B------:R-:W-:Y:S01]  /*3950*/  ULOP3.LUT UR8, URZ, UR8, URZ, 0x33, !UPT ;  /* 0x00000008ff087292 */ /* 0x000fe2000f8e33ff */
[----:B------:R-:W-:Y:S02]  /*3960*/  VOTEU.ANY UR7, UPT, PT ;  /* 0x0000000000077886 */ /* 0x000fe400038e0100 */
[----:B------:R-:W-:-:S03]  /*3970*/  UFLO.U32 UR7, UR7 ;  /* 0x00000007000772bd */ /* 0x000fc600080e0000 */
[----:B------:R-:W-:-:S04]  /*3980*/  IMAD.U32 R0, RZ, RZ, UR8 ;  /* 0x00000008ff007e24 */ /* 0x000fc8000f8e00ff */
[----:B------:R2:W4:Y:S02]  /*3990*/  REDUX UR6, R0 ;  /* 0x00000000000673c4 */ /* 0x0005240000000000 */
[----:B------:R1:W-:Y:S02]  /*39a0*/  UTCATOMSWS.AND URZ, UR8 ;  /* 0x0000000800ff79e3 */ /* 0x0003e40008000000 */
[----:B-1----:R-:W-:Y:S02]  /*39b0*/  ISETP.EQ.U32.AND P0, PT, R2, UR7, PT ;  /* 0x0000000702007c0c */ /* 0x002fe4000bf02070 */
[----:B--2---:R-:W-:Y:S02]  /*39c0*/  LOP3.LUT R0, RZ, UR5, RZ, 0x33, !PT ;  /* 0x00000005ff007c12 */ /* 0x004fe4000f8e33ff */
[----:B----4-:R-:W-:Y:S02]  /*39d0*/  MOV R2, UR6 ;  /* 0x0000000600027c02 */ /* 0x010fe40008000f00 */
[----:B------:R-:W1:Y:S07]  /*39e0*/  REDUX UR5, R0 ;  /* 0x00000000000573c4 */ /* 0x000e6e0000000000 */
[----:B------:R2:W-:Y:S01]  /*39f0*/  @P0 ATOMS.AND RZ, [UR4+0x14], R2 ;  /* 0x00001402ffff098c */ /* 0x0005e2000a800004 */
[----:B-1----:R-:W-:-:S05]  /*3a00*/  IMAD.U32 R0, RZ, RZ, UR5 ;  /* 0x00000005ff007e24 */ /* 0x002fca000f8e00ff */
[----:B------:R2:W-:Y:S01]  /*3a10*/  @P0 ATOMS.AND RZ, [UR4+0x18], R0 ;  /* 0x00001800ffff098c */ /* 0x0005e2000a800004 */
[----:B------:R-:W-:Y:S05]  /*3a20*/  BRA `(.L_x_68) ;  /* 0x0000000000147947 */ /* 0x000fea0003800000 */
.L_x_67:
[----:B------:R-:W-:Y:S02]  /*3a30*/  MOV R2, 0x3a50 ;  /* 0x00003a5000027802 */ /* 0x000fe40000000f00 */
[----:B---3-5:R-:W-:Y:S05]  /*3a40*/  CALL.REL.NOINC `($__internal_0_$__cuda_sm10x_tcgen05_guardrail_trap_col_being_dealloced_not_returned_by_alloc) ;  /* 0x0000006000047944 */ /* 0x028fea0003c00000 */
[----:B------:R-:W-:Y:S05]  /*3a50*/  BRA `(.L_x_68) ;  /* 0x0000000000087947 */ /* 0x000fea0003800000 */
.L_x_66:
[----:B------:R-:W-:Y:S02]  /*3a60*/  MOV R2, 0x3a80 ;  /* 0x00003a8000027802 */ /* 0x000fe40000000f00 */
[----:B---3-5:R-:W-:Y:S05]  /*3a70*/  CALL.REL.NOINC `($__internal_2_$__cuda_sm10x_tcgen05_guardrail_trap_unallocated_columns_being_dealloced) ;  /* 0x0000006000107944 */ /* 0x028fea0003c00000 */
.L_x_68:
[----:B------:R-:W-:Y:S01]  /*3a80*/  NOP ;  /* 0x0000000000007918 */ /* 0x000fe20000000000 */
[----:B------:R-:W-:Y:S05]  /*3a90*/  EXIT ;  /* 0x000000000000794d */ /* 0x000fea0003800000 */
.L_x_50:
[----:B------:R-:W-:-:S09]  /*3aa0*/  UISETP.NE.OR UP2, UPT, UR8, 0x3, !UP2 ;  /* 0x000000030800788c */ /* 0x000fd2000d745670 */
[----:B------:R-:W-:Y:S05]  /*3ab0*/  BRA.U UP2, `(.L_x_69) ;  /* 0x0000001102087547 */ /* 0x000fea000b800000 */
[----:B------:R-:W1:Y:S01]  /*3ac0*/  LDC R0, c[0x0][0xb30] ;  /* 0x0002cc00ff007b82 */ /* 0x000e620000000800 */
[----:B------:R-:W2:Y:S01]  /*3ad0*/  LDCU.64 UR8, c[0x0][0x888] ;  /* 0x00011100ff0877ac */ /* 0x000ea20008000a00 */
[----:B------:R-:W-:Y:S02]  /*3ae0*/  HFMA2 R27, -RZ, RZ, 0, 0 ;  /* 0x00000000ff1b7431 */ /* 0x000fe400000001ff */
[----:B------:R-:W-:Y:S01]  /*3af0*/  IMAD.MOV.U32 R29, RZ, RZ, 0x1 ;  /* 0x00000001ff1d7424 */ /* 0x000fe200078e00ff */
[----:B------:R-:W-:Y:S01]  /*3b00*/  MOV R25, 0x2000 ;  /* 0x0000200000197802 */ /* 0x000fe20000000f00 */
[----:B------:R-:W4:Y:S01]  /*3b10*/  LDCU.64 UR4, c[0x0][0x890] ;  /* 0x00011200ff0477ac */ /* 0x000f220008000a00 */
[----:B------:R-:W-:Y:S01]  /*3b20*/  IMAD.MOV.U32 R28, RZ, RZ, RZ ;  /* 0x000000ffff1c7224 */ /* 0x000fe200078e00ff */
[----:B------:R-:W3:Y:S01]  /*3b30*/  LDC R24, c[0x0][0x370] ;  /* 0x0000dc00ff187b82 */ /* 0x000ee20000000800 */
[----:B------:R-:W-:Y:S01]  /*3b40*/  UMOV UR7, 0x400 ;  /* 0x0000040000077882 */ /* 0x000fe20000000000 */
[----:B------:R-:W-:-:S02]  /*3b50*/  UPLOP3.LUT UP1, UPT, UPT, UPT, UPT, 0x40, 0x4 ;  /* 0x000000000004789c */ /* 0x000fc40003f2e870 */
[----:B------:R-:W-:-:S04]  /*3b60*/  ULEA UR7, UR37, UR7, 0x18 ;  /* 0x0000000725077291 */ /* 0x000fc8000f8ec0ff */
[----:B------:R-:W3:Y:S01]  /*3b70*/  LDC R3, c[0x0][0xb0c] ;  /* 0x0002c300ff037b82 */ /* 0x000ee20000000800 */
[----:B------:R-:W-:Y:S02]  /*3b80*/  UIADD3 UR13, UPT, UPT, UR7, 0x78, URZ ;  /* 0x00000078070d7890 */ /* 0x000fe4000fffe0ff */
[----:B--2---:R-:W-:Y:S02]  /*3b90*/  UISETP.NE.U32.AND UP2, UPT, UR8, URZ, UPT ;  /* 0x000000ff0800728c */ /* 0x004fe4000bf45070 */
[----:B------:R-:W-:Y:S02]  /*3ba0*/  UIADD3 UR33, UPT, UPT, UR7, 0x60, URZ ;  /* 0x0000006007217890 */ /* 0x000fe4000fffe0ff */
[----:B----4-:R-:W-:Y:S01]  /*3bb0*/  UISETP.NE.U32.AND UP3, UPT, UR4, URZ, UPT ;  /* 0x000000ff0400728c */ /* 0x010fe2000bf65070 */
[----:B------:R-:W2:Y:S01]  /*3bc0*/  LDC R18, c[0x0][0xb20] ;  /* 0x0002c800ff127b82 */ /* 0x000ea20000000800 */
[----:B-1----:R-:W-:Y:S01]  /*3bd0*/  ISETP.NE.AND P1, PT, R0, 0x1, PT ;  /* 0x000000010000780c */ /* 0x002fe20003f25270 */
[----:B------:R-:W-:-:S02]  /*3be0*/  UISETP.NE.AND.EX UP2, UPT, UR9, URZ, UPT, UP2 ;  /* 0x000000ff0900728c */ /* 0x000fc4000bf45320 */
[----:B------:R-:W-:Y:S02]  /*3bf0*/  UIADD3 UR25, UPT, UPT, UR7, 0x68, URZ ;  /* 0x0000006807197890 */ /* 0x000fe4000fffe0ff */
[----:B------:R-:W-:Y:S02]  /*3c00*/  UIADD3 UR17, UPT, UPT, UR7, 0x70, URZ ;  /* 0x0000007007117890 */ /* 0x000fe4000fffe0ff */
[----:B------:R-:W1:Y:S01]  /*3c10*/  LDC.64 R30, c[0x0][0x348] ;  /* 0x0000d200ff1e7b82 */ /* 0x000e620000000a00 */
[----:B------:R-:W-:Y:S02]  /*3c20*/  UPRMT UR13, UR37, 0x654, UR13 ;  /* 0x00000654250d7896 */ /* 0x000fe4000800000d */
[----:B------:R-:W-:-:S05]  /*3c30*/  UISETP.NE.AND.EX UP3, UPT, UR5, URZ, UPT, UP3 ;  /* 0x000000ff0500728c */ /* 0x000fca000bf65330 */
[----:B------:R-:W4:Y:S08]  /*3c40*/  LDC.64 R16, c[0x0][0xb10] ;  /* 0x0002c400ff107b82 */ /* 0x000f300000000a00 */
[----:B------:R-:W1:Y:S08]  /*3c50*/  LDC.64 R6, c[0x0][0xb18] ;  /* 0x0002c600ff067b82 */ /* 0x000e700000000a00 */
[----:B------:R-:W1:Y:S08]  /*3c60*/  LDC.64 R4, c[0x0][0xb28] ;  /* 0x0002ca00ff047b82 */ /* 0x000e700000000a00 */
[----:B--23--:R-:W1:Y:S02]  /*3c70*/  LDC R19, c[0x0][0x374] ;  /* 0x0000dd00ff137b82 */ /* 0x00ce640000000800 */
.L_x_80:
[C---:B------:R-:W-:Y:S02]  /*3c80*/  LEA R0, R28.reuse, UR7, 0x3 ;  /* 0x000000071c007c11 */ /* 0x040fe4000f8e18ff */
[----:B------:R-:W-:Y:S02]  /*3c90*/  SHF.L.U32 R2, R27, 0x1f, RZ ;  /* 0x0000001f1b027819 */ /* 0x000fe400000006ff */
[----:B------:R-:W-:Y:S02]  /*3ca0*/  LEA R20, R28, UR7, 0x4 ;  /* 0x000000071c147c11 */ /* 0x000fe4000f8e20ff */
[----:B--2---:R-:W2:Y:S02]  /*3cb0*/  SYNCS.PHASECHK.TRANS64.TRYWAIT P0, [R0+URZ+0xb0], R2 ;  /* 0x0000b002000075a7 */ /* 0x004ea400080011ff */
[----:B--2---:R-:W-:Y:S05]  /*3cc0*/  @!P0 BRA `(.L_x_70) ;  /* 0x0000005800148947 */ /* 0x004fea0003800000 */
.L_x_164:
[----:B------:R-:W-:Y:S01]  /*3cd0*/  ISETP.GE.AND P0, PT, R40, 0x1, PT ;  /* 0x000000012800780c */ /* 0x000fe20003f06270 */
[----:B------:R-:W3:Y:S01]  /*3ce0*/  LDS.128 R20, [R20+0x140] ;  /* 0x0001400014147984 */ /* 0x000ee20000000c00 */
[----:B--2---:R-:W-:Y:S01]  /*3cf0*/  VIADD R0, R0, 0xc0 ;  /* 0x000000c000007836 */ /* 0x004fe20000000000 */
[----:B------:R-:W-:Y:S01]  /*3d00*/  @!PT LDS RZ, [RZ] ;  /* 0x00000000fffff984 */ /* 0x000fe20000000800 */
[----:B------:R-:W-:Y:S01]  /*3d10*/  @!PT LDS RZ, [RZ] ;  /* 0x00000000fffff984 */ /* 0x000fe20000000800 */
[----:B------:R-:W-:Y:S01]  /*3d20*/  @!PT LDS RZ, [RZ] ;  /* 0x00000000fffff984 */ /* 0x000fe20000000800 */
[----:B------:R-:W-:Y:S01]  /*3d30*/  @!PT LDS RZ, [RZ] ;  /* 0x00000000fffff984 */ /* 0x000fe20000000800 */
[----:B------:R2:W-:Y:S06]  /*3d40*/  MEMBAR.ALL.CTA ;  /* 0x0000000000007992 */ /* 0x0005ec0000008000 */
[----:B--2---:R-:W2:Y:S01]  /*3d50*/  FENCE.VIEW.ASYNC.S ;  /* 0x00000000000073c6 */ /* 0x004ea20000000000 */
[----:B------:R-:W-:Y:S04]  /*3d60*/  PRMT R0, RZ, 0x654, R0 ;  /* 0x00000654ff007816 */ /* 0x000fe80000000000 */
[----:B--2---:R2:W-:Y:S01]  /*3d70*/  SYNCS.ARRIVE.TRANS64.RED.A1T0 RZ, [R0+URZ], RZ ;  /* 0x000000ff00ff79a7 */ /* 0x0045e200081004ff */
[----:B---3--:R-:W-:Y:S11]  /*3d80*/  LOP3.LUT P3, RZ, R22, 0x1, RZ, 0xc0, !PT ;  /* 0x0000000116ff7812 */ /* 0x008ff6000786c0ff */
[----:B------:R-:W-:Y:S02]  /*3d90*/  @!UPT UIADD3 URZ, UPT, UPT, URZ, URZ, URZ ;  /* 0x000000fffffff290 */ /* 0x000fe4000fffe0ff */
[----:B------:R-:W-:Y:S02]  /*3da0*/  @P3 MOV R11, R20 ;  /* 0x00000014000b3202 */ /* 0x000fe40000000f00 */
[----:B------:R-:W-:Y:S01]  /*3db0*/  @P3 LOP3.LUT R10, R21, 0xffff, RZ, 0xc0, !PT ;  /* 0x0000ffff150a3812 */ /* 0x000fe200078ec0ff */
[----:B--2---:R-:W-:Y:S06]  /*3dc0*/  @!P0 BRA `(.L_x_71) ;  /* 0x0000000000a48947 */ /* 0x004fec0003800000 */
[-C--:B-1----:R-:W-:Y:S01]  /*3dd0*/  IMAD.HI.U32 R0, R19, R7.reuse, RZ ;  /* 0x0000000713007227 */ /* 0x082fe200078e00ff */
[----:B------:R-:W-:Y:S02]  /*3de0*/  ISETP.NE.AND P0, PT, R6, 0x1, PT ;  /* 0x000000010600780c */ /* 0x000fe40003f05270 */
[----:B------:R-:W-:Y:S01]  /*3df0*/  ISETP.NE.AND P2, PT, R40, 0x1, PT ;  /* 0x000000012800780c */ /* 0x000fe20003f45270 */
[----:B----4-:R-:W-:Y:S01]  /*3e00*/  IMAD.HI.U32 R9, R24, R16, RZ ;  /* 0x0000001018097227 */ /* 0x010fe200078e00ff */
[----:B------:R-:W-:Y:S02]  /*3e10*/  SHF.R.U32.HI R0, RZ, R18, R0 ;  /* 0x00000012ff007219 */ /* 0x000fe40000011600 */
[----:B------:R-:W-:Y:S01]  /*3e20*/  ISETP.NE.AND P4, PT, R3, 0x1, PT ;  /* 0x000000010300780c */ /* 0x000fe20003f85270 */
[----:B------:R-:W-:Y:S01]  /*3e30*/  IMAD.HI.U32 R13, R10, R7, RZ ;  /* 0x000000070a0d7227 */ /* 0x000fe200078e00ff */
[----:B------:R-:W-:Y:S02]  /*3e40*/  SHF.R.U32.HI R9, RZ, R17, R9 ;  /* 0x00000011ff097219 */ /* 0x000fe40000011609 */
[----:B------:R-:W-:Y:S01]  /*3e50*/  SEL R0, R19, R0, !P0 ;  /* 0x0000000013007207 */ /* 0x000fe20004000000 */
[----:B------:R-:W-:Y:S01]  /*3e60*/  IMAD.HI.U32 R12, R11, R16, RZ ;  /* 0x000000100b0c7227 */ /* 0x000fe200078e00ff */
[----:B------:R-:W-:Y:S03]  /*3e70*/  SEL R9, R24, R9, !P4 ;  /* 0x0000000918097207 */ /* 0x000fe60006000000 */
[-C--:B------:R-:W-:Y:S01]  /*3e80*/  IMAD.HI.U32 R8, R0, R4.reuse, RZ ;  /* 0x0000000400087227 */ /* 0x080fe200078e00ff */
[----:B------:R-:W-:Y:S03]  /*3e90*/  SHF.R.U32.HI R12, RZ, R17, R12 ;  /* 0x00000011ff0c7219 */ /* 0x000fe6000001160c */
[----:B------:R-:W-:Y:S01]  /*3ea0*/  IMAD.HI.U32 R2, R9, R4, RZ ;  /* 0x0000000409027227 */ /* 0x000fe200078e00ff */
[-C--:B------:R-:W-:Y:S02]  /*3eb0*/  @P2 SHF.R.U32.HI R0, RZ, R5.reuse, R8 ;  /* 0x00000005ff002219 */ /* 0x080fe40000011608 */
[----:B------:R-:W-:Y:S02]  /*3ec0*/  SHF.R.U32.HI R8, RZ, R18, R13 ;  /* 0x00000012ff087219 */ /* 0x000fe4000001160d */
[----:B------:R-:W-:Y:S01]  /*3ed0*/  @P2 SHF.R.U32.HI R9, RZ, R5, R2 ;  /* 0x00000005ff092219 */ /* 0x000fe20000011602 */
[----:B------:R-:W-:Y:S01]  /*3ee0*/  IMAD R0, R40, R0, RZ ;  /* 0x0000000028007224 */ /* 0x000fe200078e02ff */
[----:B------:R-:W-:Y:S02]  /*3ef0*/  SEL R8, R10, R8, !P0 ;  /* 0x000000080a087207 */ /* 0x000fe40004000000 */
[----:B------:R-:W-:Y:S01]  /*3f00*/  SEL R2, R11, R12, !P4 ;  /* 0x0000000c0b027207 */ /* 0x000fe20006000000 */
[----:B------:R-:W-:Y:S01]  /*3f10*/  IMAD R12, R40, R9, RZ ;  /* 0x00000009280c7224 */ /* 0x000fe200078e02ff */
[C---:B------:R-:W-:Y:S01]  /*3f20*/  ISETP.GE.AND P0, PT, R8.reuse, R0, PT ;  /* 0x000000000800720c */ /* 0x040fe20003f06270 */
[----:B------:R-:W-:Y:S03]  /*3f30*/  IMAD.HI.U32 R0, R8, R4, RZ ;  /* 0x0000000408007227 */ /* 0x000fe600078e00ff */
[----:B------:R-:W-:Y:S02]  /*3f40*/  ISETP.GE.OR P0, PT, R2, R12, P0 ;  /* 0x0000000c0200720c */ /* 0x000fe40000706670 */
[-C--:B------:R-:W-:Y:S04]  /*3f50*/  SHF.R.U32.HI R0, RZ, R5.reuse, R0 ;  /* 0x00000005ff007219 */ /* 0x080fe80000011600 */
[----:B------:R-:W-:Y:S05]  /*3f60*/  SEL R13, R8, R0, !P2 ;  /* 0x00000000080d7207 */ /* 0x000fea0005000000 */
[----:B------:R-:W-:Y:S02]  /*3f70*/  IMAD.MOV R12, RZ, RZ, -R13 ;  /* 0x000000ffff0c7224 */ /* 0x000fe400078e0a0d */
[----:B------:R-:W-:Y:S04]  /*3f80*/  @!P0 IMAD.HI.U32 R0, R2, R4, RZ ;  /* 0x0000000402008227 */ /* 0x000fe800078e00ff */
[----:B------:R-:W-:Y:S01]  /*3f90*/  IMAD R12, R40, R12, R8 ;  /* 0x0000000c280c7224 */ /* 0x000fe200078e0208 */
[----:B------:R-:W-:Y:S04]  /*3fa0*/  @!P0 SHF.R.U32.HI R0, RZ, R5, R0 ;  /* 0x00000005ff008219 */ /* 0x000fe80000011600 */
[----:B------:R-:W-:Y:S04]  /*3fb0*/  @!P0 SEL R0, R2, R0, !P2 ;  /* 0x0000000002008207 */ /* 0x000fe80005000000 */
[----:B------:R-:W-:Y:S01]  /*3fc0*/  @!P0 IADD3 R13, PT, PT, R13, -R0, RZ ;  /* 0x800000000d0d8210 */ /* 0x000fe20007ffe0ff */
[----:B------:R-:W-:Y:S01]  /*3fd0*/  @!P0 IMAD R0, R9, R12, R0 ;  /* 0x0000000c09008224 */ /* 0x000fe200078e0200 */
[----:B------:R-:W-:Y:S01]  /*3fe0*/  IADD3 R9, PT, PT, -R8, RZ, RZ ;  /* 0x000000ff08097210 */ /* 0x000fe20007ffe1ff */
[--C-:B------:R-:W-:Y:S02]  /*3ff0*/  IMAD.MOV R12, RZ, RZ, -R2.reuse ;  /* 0x000000ffff0c7224 */ /* 0x100fe400078e0a02 */
[----:B------:R-:W-:Y:S02]  /*4000*/  @!P0 IMAD R8, R13, R40, R2 ;  /* 0x000000280d088224 */ /* 0x000fe400078e0202 */
[----:B------:R-:W-:Y:S02]  /*4010*/  @!P0 IMAD.MOV.U32 R2, RZ, RZ, R0 ;  /* 0x000000ffff028224 */ /* 0x000fe400078e0000 */
[----:B------:R-:W-:Y:S02]  /*4020*/  IMAD R11, R3, R12, R11 ;  /* 0x0000000c030b7224 */ /* 0x000fe400078e020b */
[----:B------:R-:W-:Y:S02]  /*4030*/  IMAD R10, R6, R9, R10 ;  /* 0x00000009060a7224 */ /* 0x000fe400078e020a */
[----:B------:R-:W-:Y:S02]  /*4040*/  IMAD R11, R2, R3, R11 ;  /* 0x00000003020b7224 */ /* 0x000fe400078e020b */
[----:B------:R-:W-:Y:S02]  /*4050*/  IMAD R10, R8, R6, R10 ;  /* 0x00000006080a7224 */ /* 0x000fe400078e020a */
.L_x_71:
[----:B------:R-:W-:Y:S05]  /*4060*/  BRA.U UP1, `(.L_x_72) ;  /* 0x0000000101107547 */ /* 0x000fea000b800000 */
[----:B------:R-:W-:Y:S04]  /*4070*/  MOV R2, UR6 ;  /* 0x0000000600027c02 */ /* 0x000fe80008000f00 */
[----:B------:R-:W-:Y:S04]  /*4080*/  SHF.L.U32 R2, R2, 0x1f, RZ ;  /* 0x0000001f02027819 */ /* 0x000fe800000006ff */
[----:B------:R-:W2:Y:S02]  /*4090*/  SYNCS.PHASECHK.TRANS64.TRYWAIT P0, [UR7+0xa8], R2 ;  /* 0x0000a802ff0075a7 */ /* 0x000ea40008001107 */
[----:B--2---:R-:W-:Y:S05]  /*40a0*/  @!P0 BRA `(.L_x_73) ;  /* 0x0000005400308947 */ /* 0x004fea0003800000 */
.L_x_72:
[----:B------:R-:W-:Y:S02]  /*40b0*/  R2UR UR35, R15 ;  /* 0x000000000f2372ca */ /* 0x000fe400000e0000 */
[----:B------:R-:W-:Y:S02]  /*40c0*/  R2UR UR34, R14 ;  /* 0x000000000e2272ca */ /* 0x000fe400000e0000 */
[----:B------:R-:W-:Y:S02]  /*40d0*/  ISETP.NE.U32.AND P2, PT, RZ, UR4, PT ;  /* 0x00000004ff007c0c */ /* 0x000fe4000bf45070 */
[----:B------:R-:W-:Y:S02]  /*40e0*/  SHF.L.U32 R14, R29, 0x1f, RZ ;  /* 0x0000001f1d0e7819 */ /* 0x000fe400000006ff */
[----:B------:R-:W-:Y:S05]  /*40f0*/  ISETP.NE.AND.EX P2, PT, RZ, UR5, PT, P2 ;  /* 0x00000005ff007c0c */ /* 0x000fea000bf45320 */
[----:B------:R-:W-:Y:S02]  /*4100*/  USHF.L.U32 UR35, UR35, 0x7, URZ ;  /* 0x0000000723237899 */ /* 0x000fe400080006ff */
[----:B------:R-:W-:Y:S01]  /*4110*/  USHF.L.U32 UR34, UR34, 0x7, URZ ;  /* 0x0000000722227899 */ /* 0x000fe200080006ff */
[----:B------:R-:W-:Y:S11]  /*4120*/  BRA.U !UP3, `(.L_x_74) ;  /* 0x000000010b347547 */ /* 0x000ff6000b800000 */
[----:B------:R-:W-:Y:S01]  /*4130*/  UPLOP3.LUT UP0, UPT, UPT, UPT, UP2, 0x80, 0x8 ;  /* 0x000000000008789c */ /* 0x000fe20003f0f020 */
[----:B--2---:R-:W-:Y:S02]  /*4140*/  HFMA2 R0, -RZ, RZ, 0, 5.9604644775390625e-08 ;  /* 0x00000001ff007431 */ /* 0x004fe400000001ff */
[----:B------:R-:W-:Y:S03]  /*4150*/  IMAD.MOV.U32 R88, RZ, RZ, 0x1 ;  /* 0x00000001ff587424 */ /* 0x000fe600078e00ff */
[----:B------:R-:W-:Y:S05]  /*4160*/  PLOP3.LUT P0, PT, PT, PT, UP0, 0x80, 0x8 ;  /* 0x000000000008781c */ /* 0x000fea0003f0f008 */
[----:B------:R-:W2:Y:S01]  /*4170*/  @UP0 LDCU.64 UR10, c[0x0][0x888] ;  /* 0x00011100ff0a07ac */ /* 0x000ea20008000a00 */
[----:B------:R-:W-:Y:S07]  /*4180*/  @UP0 UIMAD UR8, UR36, UR4, URZ ;  /* 0x00000004240802a4 */ /* 0x000fee000f8e02ff */
[----:B------:R-:W-:Y:S01]  /*4190*/  @!P0 PRMT R88, R0, 0x7610, R88 ;  /* 0x0000761000588816 */ /* 0x000fe20000000058 */
[----:B--2---:R-:W-:Y:S03]  /*41a0*/  @UP0 UIMAD.WIDE UR10, UR8, 0x4, UR10 ;  /* 0x00000004080a08a5 */ /* 0x004fe6000f8e020a */
[----:B------:R-:W2:Y:S03]  /*41b0*/  @!UP0 LDCU UR8, c[0x0][0x880] ;  /* 0x00011000ff0887ac */ /* 0x000ea60008000800 */
[----:B------:R-:W-:Y:S01]  /*41c0*/  IMAD.U32 R8, RZ, RZ, UR10 ;  /* 0x0000000aff087e24 */ /* 0x000fe2000f8e00ff */
[----:B------:R-:W-:Y:S05]  /*41d0*/  MOV R9, UR11 ;  /* 0x0000000b00097c02 */ /* 0x000fea0008000f00 */
[----:B-----5:R3:W5:Y:S02]  /*41e0*/  @P0 LDG.E R49, desc[UR46][R8.64] ;  /* 0x0000002e08310981 */ /* 0x020764000c1e1900 */
[----:B--23--:R-:W-:Y:S07]  /*41f0*/  @!P0 IMAD.U32 R49, RZ, RZ, UR8 ;  /* 0x00000008ff318e24 */ /* 0x00cfee000f8e00ff */
.L_x_74:
[----:B-----5:R-:W-:Y:S01]  /*4200*/  @!P2 FSETP.EQ.AND P0, PT, R49, RZ, PT ;  /* 0x000000ff3100a20b */ /* 0x020fe20003f02000 */
[----:B------:R-:W-:Y:S01]  /*4210*/  @!UPT UIADD3 URZ, UPT, UPT, URZ, URZ, URZ ;  /* 0x000000fffffff290 */ /* 0x000fe2000fffe0ff */
[----:B------:R-:W-:Y:S11]  /*4220*/  @!P2 BRA `(.L_x_75) ;  /* 0x000000000014a947 */ /* 0x000ff60003800000 */
[----:B------:R-:W-:Y:S02]  /*4230*/  LOP3.LUT P2, RZ, R88, 0xff, RZ, 0xc0, !PT ;  /* 0x000000ff58ff7812 */ /* 0x000fe4000784c0ff */
[----:B------:R-:W-:Y:S04]  /*4240*/  PLOP3.LUT P0, PT, PT, PT, UP0, 0x80, 0x8 ;  /* 0x000000000008781c */ /* 0x000fe80003f0f008 */
[----:B------:R-:W-:Y:S07]  /*4250*/  PLOP3.LUT P0, PT, P0, PT, PT, 0x8, 0x80 ;  /* 0x000000000080781c */ /* 0x000fee000070e170 */
[----:B------:R-:W-:Y:S11]  /*4260*/  @P2 FSETP.EQ.AND P0, PT, R49, RZ, PT ;  /* 0x000000ff3100220b */ /* 0x000ff60003f02000 */
[----:B------:R-:W-:Y:S02]  /*4270*/  @!UPT UIADD3 URZ, UPT, UPT, URZ, URZ, URZ ;  /* 0x000000fffffff290 */ /* 0x000fe4000fffe0ff */
.L_x_75:
[----:B------:R-:W3:Y:S01]  /*4280*/  SYNCS.PHASECHK.TRANS64.TRYWAIT P2, [UR7+0x80], R14 ;  /* 0x0000800eff0075a7 */ /* 0x000ee20008041107 */
[----:B------:R-:W-:Y:S04]  /*4290*/  ELECT P4, URZ, PT ;  /* 0x0000000000ff782f */ /* 0x000fe80003880000 */
[----:B------:R-:W-:Y:S11]  /*42a0*/  PLOP3.LUT P4, PT, P0, P4, PT, 0xf2, 0x2f ;  /* 0x00000000002f781c */ /* 0x000ff60000789e72 */
[----:B------:R-:W-:Y:S02]  /*42b0*/  @!UPT UIADD3 URZ, UPT, UPT, URZ, URZ, URZ ;  /* 0x000000fffffff290 */ /* 0x000fe4000fffe0ff */
[----:B-1----:R-:W-:Y:S05]  /*42c0*/  @!P4 IADD3 R8, P0, PT, R30, 0x580, RZ ;  /* 0x000005801e08c810 */ /* 0x002fea0007f1e0ff */
[----:B--2---:R-:W-:Y:S01]  /*42d0*/  @!P4 IMAD.X R2, RZ, RZ, R31, P0 ;  /* 0x000000ffff02c224 */ /* 0x004fe200000e061f */
[----:B---3--:R-:W-:Y:S07]  /*42e0*/  @!P2 BRA `(.L_x_76) ;  /* 0x0000005000b8a947 */ /* 0x008fee0003800000 */
.L_x_167:
[----:B------:R-:W-:Y:S01]  /*42f0*/  @!P4 R2UR UR8, R2 ;  /* 0x000000000208c2ca */ /* 0x000fe200000e0000 */
[----:B------:R-:W-:Y:S01]  /*4300*/  VOTEU.ALL UP1, P4 ;  /* 0x0000000000ff7886 */ /* 0x000fe20002020000 */
[----:B------:R-:W-:Y:S01]  /*4310*/  @!P4 R2UR UR9, R8 ;  /* 0x000000000809c2ca */ /* 0x000fe200000e0000 */
[----:B-1----:R-:W-:Y:S01]  /*4320*/  @!P4 IMAD.MOV.U32 R0, RZ, RZ, 0x2000 ;  /* 0x00002000ff00c424 */ /* 0x002fe200078e00ff */
[----:B------:R-:W-:Y:S01]  /*4330*/  UMOV UR10, 0x0 ;  /* 0x00000000000a7882 */ /* 0x000fe20000000000 */
[----:B------:R-:W-:Y:S01]  /*4340*/  UMOV UR11, 0x10000000 ;  /* 0x10000000000b7882 */ /* 0x000fe20000000000 */
[----:B------:R-:W-:Y:S01]  /*4350*/  @!UP1 UIADD3 UR32, UPT, UPT, UR7, 0x200, URZ ;  /* 0x0000020007209890 */ /* 0x000fe2000fffe0ff */
[----:B------:R-:W-:Y:S06]  /*4360*/  VOTEU.ALL UP1, P4 ;  /* 0x0000000000ff7886 */ /* 0x000fec0002020000 */
[----:B------:R-:W-:Y:S01]  /*4370*/  IMAD.U32 R9, RZ, RZ, UR8 ;  /* 0x00000008ff097e24 */ /* 0x000fe2000f8e00ff */
[----:B------:R-:W-:Y:S01]  /*4380*/  UPRMT UR8, UR37, 0x654, UR33 ;  /* 0x0000065425087896 */ /* 0x000fe20008000021 */
[----:B------:R-:W-:Y:S03]  /*4390*/  IMAD.U32 R8, RZ, RZ, UR9 ;  /* 0x00000009ff087e24 */ /* 0x000fe6000f8e00ff */
[----:B------:R-:W-:Y:S02]  /*43a0*/  @!P4 R2UR UR15, R9 ;  /* 0x00000000090fc2ca */ /* 0x000fe400000e0000 */
[----:B------:R-:W-:Y:S02]  /*43b0*/  @!P4 R2UR UR14, R8 ;  /* 0x00000000080ec2ca */ /* 0x000fe400000e0000 */
[----:B------:R-:W-:Y:S05]  /*43c0*/  @!P4 IADD3 R8, P0, PT, R30, 0x580, RZ ;  /* 0x000005801e08c810 */ /* 0x000fea0007f1e0ff */
[----:B------:R-:W-:Y:S06]  /*43d0*/  @!P4 IMAD.X R2, RZ, RZ, R31, P0 ;  /* 0x000000ffff02c224 */ /* 0x000fec00000e061f */
[----:B------:R1:W-:Y:S01]  /*43e0*/  @!UP1 UTMALDG.3D [UR32], [UR14], desc[UR10] ;  /* 0x00000a200e0095b4 */ /* 0x0003e20008011000 */
[----:B------:R1:W-:Y:S01]  /*43f0*/  @!P4 SYNCS.ARRIVE.TRANS64.RED.A0TR RZ, [UR7+0x60], R0 ;  /* 0x00006000ffffc9a7 */ /* 0x0003e20008300407 */
[----:B------:R-:W-:Y:S01]  /*4400*/  SYNCS.ARRIVE.TRANS64.RED.A1T0 RZ, [UR8], RZ ;  /* 0x000000ffffff79a7 */ /* 0x000fe20008100408 */
[----:B------:R-:W2:Y:S02]  /*4410*/  SYNCS.PHASECHK.TRANS64.TRYWAIT P2, [UR7+0x88], R14 ;  /* 0x0000880eff0075a7 */ /* 0x000ea40008041107 */
[----:B-12---:R-:W-:Y:S05]  /*4420*/  @!P2 BRA `(.L_x_77) ;  /* 0x000000500080a947 */ /* 0x006fea0003800000 */
.L_x_169:
[----:B------:R-:W-:Y:S01]  /*4430*/  @!P4 R2UR UR8, R2 ;  /* 0x000000000208c2ca */ /* 0x000fe200000e0000 */
[----:B------:R-:W-:Y:S01]  /*4440*/  VOTEU.ALL UP1, P4 ;  /* 0x0000000000ff7886 */ /* 0x000fe20002020000 */
[----:B------:R-:W-:Y:S01]  /*4450*/  @!P4 R2UR UR9, R8 ;  /* 0x000000000809c2ca */ /* 0x000fe200000e0000 */
[----:B-1----:R-:W-:Y:S01]  /*4460*/  @!P4 IMAD.MOV.U32 R0, RZ, RZ, 0x2000 ;  /* 0x00002000ff00c424 */ /* 0x002fe200078e00ff */
[----:B------:R-:W-:Y:S01]  /*4470*/  UMOV UR10, 0x0 ;  /* 0x00000000000a7882 */ /* 0x000fe20000000000 */
[----:B------:R-:W-:Y:S01]  /*4480*/  UMOV UR11, 0x10000000 ;  /* 0x10000000000b7882 */ /* 0x000fe20000000000 */
[----:B------:R-:W-:Y:S02]  /*4490*/  @!UP1 UIADD3 UR26, UPT, UPT, UR34, 0x20, URZ ;  /* 0x00000020221a9890 */ /* 0x000fe4000fffe0ff */
[----:B------:R-:W-:Y:S01]  /*44a0*/  @!UP1 UIADD3 UR24, UPT, UPT, UR7, 0x2200, URZ ;  /* 0x0000220007189890 */ /* 0x000fe2000fffe0ff */
[----:B------:R-:W-:Y:S01]  /*44b0*/  VOTEU.ALL UP1, P4 ;  /* 0x0000000000ff7886 */ /* 0x000fe20002020000 */
[----:B------:R-:W-:Y:S01]  /*44c0*/  UMOV UR27, UR35 ;  /* 0x00000023001b7c82 */ /* 0x000fe20008000000 */
[----:B------:R-:W-:Y:S02]  /*44d0*/  UMOV UR28, UR36 ;  /* 0x00000024001c7c82 */ /* 0x000fe40008000000 */
        /* <DEDUP_REMOVED lines=12> */
.L_x_171:
[----:B------:R-:W2:Y:S01]  /*45a0*/  LDC.64 R12, c[0x0][0xb18] ;  /* 0x0002c600ff0c7b82 */ /* 0x000ea20000000a00 */
[----:B------:R-:W-:Y:S01]  /*45b0*/  @!P4 R2UR UR8, R2 ;  /* 0x000000000208c2ca */ /* 0x000fe200000e0000 */
[----:B------:R-:W-:Y:S01]  /*45c0*/  VOTEU.ALL UP1, P4 ;  /* 0x0000000000ff7886 */ /* 0x000fe20002020000 */
[----:B------:R-:W-:Y:S01]  /*45d0*/  @!P4 R2UR UR9, R8 ;  /* 0x000000000809c2ca */ /* 0x000fe200000e0000 */
[----:B-1----:R-:W-:Y:S01]  /*45e0*/  @!P4 IMAD.MOV.U32 R0, RZ, RZ, 0x2000 ;  /* 0x00002000ff00c424 */ /* 0x002fe200078e00ff */
[----:B------:R-:W-:Y:S03]  /*45f0*/  UMOV UR10, 0x0 ;  /* 0x00000000000a7882 */ /* 0x000fe60000000000 */
[----:B------:R-:W1:Y:S01]  /*4600*/  @!P1 LDC R2, c[0x0][0xb0c] ;  /* 0x0002c300ff029b82 */ /* 0x000e620000000800 */
[----:B------:R-:W-:Y:S01]  /*4610*/  @!UP1 UIADD3 UR18, UPT, UPT, UR34, 0x40, URZ ;  /* 0x0000004022129890 */ /* 0x000fe2000fffe0ff */
[----:B------:R-:W-:Y:S01]  /*4620*/  @P3 SHF.R.U32.HI R26, RZ, 0x10, R21 ;  /* 0x00000010ff1a3819 */ /* 0x000fe20000011615 */
[----:B------:R-:W-:Y:S01]  /*4630*/  @!UP1 UIADD3 UR16, UPT, UPT, UR7, 0x4200, URZ ;  /* 0x0000420007109890 */ /* 0x000fe2000fffe0ff */
[----:B------:R-:W-:Y:S01]  /*4640*/  VIADD R28, R28, 0x1 ;  /* 0x000000011c1c7836 */ /* 0x000fe20000000000 */
[----:B------:R-:W-:Y:S01]  /*4650*/  VOTEU.ALL UP1, P4 ;  /* 0x0000000000ff7886 */ /* 0x000fe20002020000 */
[----:B------:R-:W-:Y:S01]  /*4660*/  UMOV UR11, 0x10000000 ;  /* 0x10000000000b7882 */ /* 0x000fe20000000000 */
[----:B------:R-:W-:Y:S01]  /*4670*/  UMOV UR19, UR35 ;  /* 0x0000002300137c82 */ /* 0x000fe20008000000 */
[----:B------:R-:W-:Y:S01]  /*4680*/  IMAD.U32 R9, RZ, RZ, UR8 ;  /* 0x00000008ff097e24 */ /* 0x000fe2000f8e00ff */
[----:B------:R-:W-:Y:S01]  /*4690*/  UMOV UR20, UR36 ;  /* 0x0000002400147c82 */ /* 0x000fe20008000000 */
[----:B------:R-:W-:Y:S01]  /*46a0*/  IMAD.U32 R8, RZ, RZ, UR9 ;  /* 0x00000009ff087e24 */ /* 0x000fe2000f8e00ff */
[----:B------:R-:W-:Y:S02]  /*46b0*/  UPRMT UR8, UR37, 0x654, UR17 ;  /* 0x0000065425087896 */ /* 0x000fe40008000011 */
[----:B------:R-:W-:Y:S02]  /*46c0*/  @!P4 R2UR UR15, R9 ;  /* 0x00000000090fc2ca */ /* 0x000fe400000e0000 */
[----:B------:R-:W-:Y:S02]  /*46d0*/  @!P4 R2UR UR14, R8 ;  /* 0x00000000080ec2ca */ /* 0x000fe400000e0000 */
[----:B------:R-:W3:Y:S11]  /*46e0*/  LDC.64 R8, c[0x0][0xb10] ;  /* 0x0002c400ff087b82 */ /* 0x000ef60000000a00 */
[----:B------:R1:W-:Y:S01]  /*46f0*/  @!UP1 UTMALDG.3D [UR16], [UR14], desc[UR10] ;  /* 0x00000a100e0095b4 */ /* 0x0003e20008011000 */
[----:B------:R5:W-:Y:S01]  /*4700*/  @!P4 SYNCS.ARRIVE.TRANS64.RED.A0TR RZ, [UR7+0x70], R0 ;  /* 0x00007000ffffc9a7 */ /* 0x000be20008300407 */
[C---:B---3--:R-:W-:Y:S01]  /*4710*/  @!P1 IMAD.HI.U32 R8, R11.reuse, R8, RZ ;  /* 0x000000080b089227 */ /* 0x048fe200078e00ff */
[----:B--2---:R-:W-:Y:S02]  /*4720*/  @!P1 ISETP.NE.AND P0, PT, R12, 0x1, PT ;  /* 0x000000010c00980c */ /* 0x004fe40003f05270 */
[----:B-1----:R-:W-:Y:S01]  /*4730*/  @!P1 ISETP.NE.AND P2, PT, R2, 0x1, PT ;  /* 0x000000010200980c */ /* 0x002fe20003f45270 */
[----:B------:R-:W-:Y:S01]  /*4740*/  SYNCS.ARRIVE.TRANS64.RED.A1T0 RZ, [UR8], RZ ;  /* 0x000000ffffff79a7 */ /* 0x000fe20008100408 */
[C---:B------:R-:W-:Y:S01]  /*4750*/  @!P1 IMAD.HI.U32 R13, R10.reuse, R13, RZ ;  /* 0x0000000d0a0d9227 */ /* 0x040fe200078e00ff */
[----:B------:R-:W-:Y:S04]  /*4760*/  @!P1 SHF.R.U32.HI R8, RZ, R9, R8 ;  /* 0x00000009ff089219 */ /* 0x000fe80000011608 */
[----:B------:R-:W-:Y:S01]  /*4770*/  @!P1 SEL R8, R11, R8, !P2 ;  /* 0x000000080b089207 */ /* 0x000fe20005000000 */
[----:B------:R-:W1:Y:S01]  /*4780*/  SYNCS.PHASECHK.TRANS64.TRYWAIT P5, [UR7+0x98], R14 ;  /* 0x0000980eff0075a7 */ /* 0x000e6200080a1107 */
[----:B-----5:R-:W2:Y:S02]  /*4790*/  @!P1 LDC R0, c[0x0][0xb20] ;  /* 0x0002c800ff009b82 */ /* 0x020ea40000000800 */
[----:B--2---:R-:W-:Y:S04]  /*47a0*/  @!P1 SHF.R.U32.HI R0, RZ, R0, R13 ;  /* 0x00000000ff009219 */ /* 0x004fe8000001160d */
[----:B------:R-:W-:Y:S05]  /*47b0*/  @!P1 SEL R9, R10, R0, !P0 ;  /* 0x000000000a099207 */ /* 0x000fea0004000000 */
[----:B------:R-:W-:Y:S02]  /*47c0*/  @!P1 IMAD.IADD R0, R9, 0x1, -R8 ;  /* 0x0000000109009824 */ /* 0x000fe400078e0a08 */
[----:B------:R-:W-:Y:S02]  /*47d0*/  @!P1 IMAD.IADD R8, R8, 0x1, -R9 ;  /* 0x0000000108089824 */ /* 0x000fe400078e0a09 */
[----:B------:R-:W-:Y:S02]  /*47e0*/  @!P1 IMAD R11, R0, R2, R11 ;  /* 0x00000002000b9224 */ /* 0x000fe400078e020b */
[----:B------:R-:W-:Y:S01]  /*47f0*/  @!P1 IMAD R10, R8, R12, R10 ;  /* 0x0000000c080a9224 */ /* 0x000fe200078e020a */
[----:B-1----:R-:W-:Y:S06]  /*4800*/  @!P5 BRA `(.L_x_79) ;  /* 0x0000004c00b8d947 */ /* 0x002fec0003800000 */
.L_x_173:
[----:B------:R-:W-:Y:S01]  /*4810*/  @!P4 IADD3 R2, P0, PT, R30, 0x580, RZ ;  /* 0x000005801e02c810 */ /* 0x000fe20007f1e0ff */
[----:B------:R-:W-:Y:S01]  /*4820*/  VOTEU.ALL UP1, P4 ;  /* 0x0000000000ff7886 */ /* 0x000fe20002020000 */
[----:B------:R-:W-:Y:S01]  /*4830*/  UMOV UR18, 0x0 ;  /* 0x0000000000127882 */ /* 0x000fe20000000000 */
[----:B------:R-:W-:Y:S01]  /*4840*/  UMOV UR19, 0x10000000 ;  /* 0x1000000000137882 */ /* 0x000fe20000000000 */
[----:B------:R-:W-:Y:S01]  /*4850*/  @!P4 R2UR UR9, R2 ;  /* 0x000000000209c2ca */ /* 0x000fe200000e0000 */
[----:B-1----:R-:W-:Y:S01]  /*4860*/  @!P4 IMAD.X R0, RZ, RZ, R31, P0 ;  /* 0x000000ffff00c224 */ /* 0x002fe200000e061f */
[----:B------:R-:W-:Y:S01]  /*4870*/  @!UP1 UIADD3 UR10, UPT, UPT, UR34, 0x60, URZ ;  /* 0x00000060220a9890 */ /* 0x000fe2000fffe0ff */
[----:B------:R-:W-:Y:S01]  /*4880*/  ISETP.NE.AND P0, PT, R28, 0x2, PT ;  /* 0x000000021c00780c */ /* 0x000fe20003f05270 */
[----:B------:R-:W-:Y:S01]  /*4890*/  UMOV UR11, UR35 ;  /* 0x00000023000b7c82 */ /* 0x000fe20008000000 */
[----:B------:R-:W-:Y:S01]  /*48a0*/  UMOV UR12, UR36 ;  /* 0x00000024000c7c82 */ /* 0x000fe20008000000 */
[----:B------:R-:W-:Y:S01]  /*48b0*/  @!P4 R2UR UR8, R0 ;  /* 0x000000000008c2ca */ /* 0x000fe200000e0000 */
[----:B------:R-:W-:Y:S01]  /*48c0*/  IMAD.IADD R14, R10, 0x1, R86 ;  /* 0x000000010a0e7824 */ /* 0x000fe200078e0256 */
[----:B------:R-:W-:Y:S01]  /*48d0*/  @P3 R2UR UR36, R26 ;  /* 0x000000001a2432ca */ /* 0x000fe200000e0000 */
[----:B------:R-:W-:Y:S01]  /*48e0*/  IMAD.IADD R15, R11, 0x1, R87 ;  /* 0x000000010b0f7824 */ /* 0x000fe200078e0257 */
[----:B------:R-:W-:Y:S02]  /*48f0*/  SEL R0, RZ, 0x1, P0 ;  /* 0x00000001ff007807 */ /* 0x000fe40000000000 */
[----:B------:R-:W-:Y:S01]  /*4900*/  LOP3.LUT R29, R29, 0x1, RZ, 0x3c, !PT ;  /* 0x000000011d1d7812 */ /* 0x000fe200078e3cff */
[----:B------:R-:W-:Y:S01]  /*4910*/  IMAD.U32 R8, RZ, RZ, UR9 ;  /* 0x00000009ff087e24 */ /* 0x000fe2000f8e00ff */
[----:B------:R-:W-:Y:S01]  /*4920*/  @!UP1 UIADD3 UR9, UPT, UPT, UR7, 0x78, URZ ;  /* 0x0000007807099890 */ /* 0x000fe2000fffe0ff */
[----:B------:R-:W-:Y:S02]  /*4930*/  LOP3.LUT R27, R27, R0, RZ, 0x3c, !PT ;  /* 0x000000001b1b7212 */ /* 0x000fe400078e3cff */
[----:B------:R-:W-:Y:S02]  /*4940*/  SEL R28, R28, RZ, P0 ;  /* 0x000000ff1c1c7207 */ /* 0x000fe40000000000 */
[----:B------:R-:W-:Y:S01]  /*4950*/  IMAD.U32 R9, RZ, RZ, UR8 ;  /* 0x00000008ff097e24 */ /* 0x000fe2000f8e00ff */
[----:B------:R-:W-:Y:S01]  /*4960*/  @!P4 R2UR UR14, R8 ;  /* 0x00000000080ec2ca */ /* 0x000fe200000e0000 */
[----:B------:R-:W-:Y:S01]  /*4970*/  @!UP1 UIADD3 UR8, UPT, UPT, UR7, 0x6200, URZ ;  /* 0x0000620007089890 */ /* 0x000fe2000fffe0ff */
[----:B------:R-:W-:Y:S02]  /*4980*/  VOTEU.ALL UP1, P4 ;  /* 0x0000000000ff7886 */ /* 0x000fe40002020000 */
[----:B------:R-:W-:Y:S11]  /*4990*/  @!P4 R2UR UR15, R9 ;  /* 0x00000000090fc2ca */ /* 0x000ff600000e0000 */
[----:B------:R-:W-:Y:S02]  /*49a0*/  @!UPT UIADD3 URZ, UPT, UPT, URZ, URZ, URZ ;  /* 0x000000fffffff290 */ /* 0x000fe4000fffe0ff */
[----:B------:R2:W-:Y:S01]  /*49b0*/  @!UP1 UTMALDG.3D [UR8], [UR14], desc[UR18] ;  /* 0x000012080e0095b4 */ /* 0x0005e20008011000 */
[----:B------:R2:W-:Y:S01]  /*49c0*/  @!P4 SYNCS.ARRIVE.TRANS64.RED.A0TR RZ, [UR7+0x78], R25 ;  /* 0x00007819ffffc9a7 */ /* 0x0005e20008300407 */
[----:B------:R-:W-:Y:S01]  /*49d0*/  UPLOP3.LUT UP1, UPT, UPT, UPT, UPT, 0x80, 0x8 ;  /* 0x000000000008789c */ /* 0x000fe20003f2f070 */
[----:B------:R-:W-:Y:S01]  /*49e0*/  SYNCS.ARRIVE.TRANS64.RED.A1T0 RZ, [UR13], RZ ;  /* 0x000000ffffff79a7 */ /* 0x000fe2000810040d */
[----:B------:R-:W-:Y:S09]  /*49f0*/  @P3 BRA `(.L_x_80) ;  /* 0xfffffff000a03947 */ /* 0x000ff2000383ffff */
[----:B------:R-:W-:-:S04]  /*4a00*/  SHF.L.U32 R2, R29, 0x1f, RZ ;  /* 0x0000001f1d027819 */ /* 0x000fc800000006ff */
[----:B------:R-:W1:Y:S02]  /*4a10*/  SYNCS.PHASECHK.TRANS64.TRYWAIT P0, [UR7+0x80], R2 ;  /* 0x00008002ff0075a7 */ /* 0x000e640008001107 */
[----:B-1----:R-:W-:Y:S05]  /*4a20*/  @!P0 BRA `(.L_x_81) ;  /* 0x0000004c00488947 */ /* 0x002fea0003800000 */
.L_x_175:
[----:B------:R-:W3:Y:S02]  /*4a30*/  SYNCS.PHASECHK.TRANS64.TRYWAIT P0, [UR7+0x88], R2 ;  /* 0x00008802ff0075a7 */ /* 0x000ee40008001107 */
[----:B---3--:R-:W-:Y:S05]  /*4a40*/  @!P0 BRA `(.L_x_82) ;  /* 0x0000004c00588947 */ /* 0x008fea0003800000 */
.L_x_177:
[----:B------:R-:W3:Y:S02]  /*4a50*/  SYNCS.PHASECHK.TRANS64.TRYWAIT P0, [UR7+0x90], R2 ;  /* 0x00009002ff0075a7 */ /* 0x000ee40008001107 */
[----:B---3--:R-:W-:Y:S05]  /*4a60*/  @!P0 BRA `(.L_x_83) ;  /* 0x0000004c00688947 */ /* 0x008fea0003800000 */
.L_x_179:
[----:B-1----:R-:W-:-:S07]  /*4a70*/  MOV R0, UR7 ;  /* 0x0000000700007c02 */ /* 0x002fce0008000f00 */
.L_x_84:
[----:B-1----:R-:W-:-:S04]  /*4a80*/  SHF.L.U32 R2, R29, 0x1f, RZ ;  /* 0x0000001f1d027819 */ /* 0x002fc800000006ff */
[----:B------:R1:W3:Y:S03]  /*4a90*/  SYNCS.PHASECHK.TRANS64.TRYWAIT P0, [R0+URZ+0x98], R2 ;  /* 0x00009802000075a7 */ /* 0x0002e600080011ff */
[----:B---3--:R-:W-:Y:S05]  /*4aa0*/  @!P0 NANOSLEEP.SYNCS 0x989680 ;  /* 0x009896800000895d */ /* 0x008fea0003900000 */
[----:B------:R-:W3:Y:S02]  /*4ab0*/  @!P0 SYNCS.PHASECHK.TRANS64 P0, [R0+URZ+0x98], R2 ;  /* 0x00009802000085a7 */ /* 0x000ee400080010ff */
[----:B--23--:R-:W-:Y:S05]  /*4ac0*/  @P0 EXIT ;  /* 0x000000000000094d */ /* 0x00cfea0003800000 */
[----:B------:R-:W-:Y:S05]  /*4ad0*/  BRA `(.L_x_84) ;  /* 0xfffffffc00e87947 */ /* 0x000fea000383ffff */
.L_x_69:
[----:B------:R-:W-:-:S06]  /*4ae0*/  UISETP.GE.AND UP1, UPT, UR8, 0x4, UPT ;  /* 0x000000040800788c */ /* 0x000fcc000bf26270 */
[----:B------:R-:W-:-:S13]  /*4af0*/  PLOP3.LUT P0, PT, PT, PT, UP1, 0x80, 0x8 ;  /* 0x000000000008781c */ /* 0x000fda0003f0f018 */
[----:B------:R-:W-:Y:S05]  /*4b00*/  @!P0 EXIT ;  /* 0x000000000000894d */ /* 0x000fea0003800000 */
[----:B------:R-:W-:Y:S01]  /*4b10*/  BAR.SYNC.DEFER_BLOCKING 0x6, 0xa0 ;  /* 0x0182800000007b1d */ /* 0x000fe20000010000 */
[C---:B------:R-:W-:Y:S01]  /*4b20*/  IMAD.SHL.U32 R2, R101.reuse, 0x20, RZ ;  /* 0x0000002065027824 */ /* 0x040fe200078e00ff */
[C---:B------:R-:W-:Y:S01]  /*4b30*/  SHF.L.U32 R46, R101.reuse, 0x10, RZ ;  /* 0x00000010652e7819 */ /* 0x040fe200000006ff */
[C---:B------:R-:W-:Y:S01]  /*4b40*/  IMAD.SHL.U32 R100, R101.reuse, 0x4, RZ ;  /* 0x0000000465647824 */ /* 0x040fe200078e00ff */
[C---:B------:R-:W-:Y:S01]  /*4b50*/  LOP3.LUT R102, R101.reuse, 0x60, RZ, 0xc0, !PT ;  /* 0x0000006065667812 */ /* 0x040fe200078ec0ff */
[----:B------:R-:W-:Y:S01]  /*4b60*/  HFMA2 R97, -RZ, RZ, 0, 5.9604644775390625e-08 ;  /* 0x00000001ff617431 */ /* 0x000fe200000001ff */
[----:B------:R-:W-:Y:S02]  /*4b70*/  UMOV UR48, 0x400 ;  /* 0x0000040000307882 */ /* 0x000fe40000000000 */
[----:B------:R-:W1:Y:S01]  /*4b80*/  LDC R91, c[0x0][0x370] ;  /* 0x0000dc00ff5b7b82 */ /* 0x000e620000000800 */
[----:B------:R-:W-:Y:S01]  /*4b90*/  ULEA UR48, UR37, UR48, 0x18 ;  /* 0x0000003025307291 */ /* 0x000fe2000f8ec0ff */
[----:B------:R-:W-:Y:S01]  /*4ba0*/  LOP3.LUT R3, R2, 0xc0, RZ, 0xc0, !PT ;  /* 0x000000c002037812 */ /* 0x000fe200078ec0ff */
[----:B------:R-:W-:Y:S01]  /*4bb0*/  HFMA2 R95, -RZ, RZ, 0, 0 ;  /* 0x00000000ff5f7431 */ /* 0x000fe200000001ff */
[----:B------:R-:W-:Y:S01]  /*4bc0*/  LOP3.LUT R99, R101, 0x2, RZ, 0xc0, !PT ;  /* 0x0000000265637812 */ /* 0x000fe200078ec0ff */
[----:B------:R-:W-:Y:S01]  /*4bd0*/  UIADD3 UR4, UPT, UPT, UR48, 0x200, URZ ;  /* 0x0000020030047890 */ /* 0x000fe2000fffe0ff */
[----:B------:R-:W-:Y:S01]  /*4be0*/  LOP3.LUT R100, R3, 0x18, R100, 0xf8, !PT ;  /* 0x0000001803647812 */ /* 0x000fe200078ef864 */
[----:B------:R-:W-:Y:S01]  /*4bf0*/  IMAD.MOV.U32 R45, RZ, RZ, RZ ;  /* 0x000000ffff2d7224 */ /* 0x000fe200078e00ff */
[----:B------:R-:W2:Y:S01]  /*4c00*/  LDC R42, c[0x0][0xb0c] ;  /* 0x0002c300ff2a7b82 */ /* 0x000ea20000000800 */
[----:B------:R-:W-:Y:S01]  /*4c10*/  LOP3.LUT R46, R46, 0x600000, RZ, 0xc0, !PT ;  /* 0x006000002e2e7812 */ /* 0x000fe200078ec0ff */
[----:B------:R-:W-:Y:S01]  /*4c20*/  IMAD.MOV.U32 R105, RZ, RZ, RZ ;  /* 0x000000ffff697224 */ /* 0x000fe200078e00ff */
[----:B------:R-:W-:Y:S01]  /*4c30*/  LOP3.LUT R100, R100, 0xf20, R2, 0xf8, !PT ;  /* 0x00000f2064647812 */ /* 0x000fe200078ef802 */
[----:B------:R-:W-:Y:S01]  /*4c40*/  IMAD.U32 R93, RZ, RZ, UR4 ;  /* 0x00000004ff5d7e24 */ /* 0x000fe2000f8e00ff */
[----:B------:R-:W-:Y:S01]  /*4c50*/  LOP3.LUT R101, R101, 0x4, RZ, 0xc0, !PT ;  /* 0x0000000465657812 */ /* 0x000fe200078ec0ff */
[----:B------:R-:W4:Y:S01]  /*4c60*/  LDCU.64 UR52, c[0x0][0x348] ;  /* 0x00006900ff3477ac */ /* 0x000f220008000a00 */
[----:B------:R-:W-:Y:S01]  /*4c70*/  MOV R96, RZ ;  /* 0x000000ff00607202 */ /* 0x000fe20000000f00 */
[----:B------:R-:W1:Y:S01]  /*4c80*/  LDC R89, c[0x0][0xb20] ;  /* 0x0002c800ff597b82 */ /* 0x000e620000000800 */
[----:B------:R-:W3:Y:S01]  /*4c90*/  LDS R0, [UR48+0x160] ;  /* 0x00016030ff007984 */ /* 0x000ee20008000800 */
[----:B------:R-:W-:Y:S01]  /*4ca0*/  IMAD R100, R100, 0x2, R93 ;  /* 0x0000000264647824 */ /* 0x000fe200078e025d */
[----:B------:R-:W1:Y:S03]  /*4cb0*/  LDCU.64 UR38, c[0x0][0x888] ;  /* 0x00011100ff2677ac */ /* 0x000e660008000a00 */
[--C-:B------:R-:W-:Y:S01]  /*4cc0*/  IMAD R99, R99, -0x10, R100.reuse ;  /* 0xfffffff063637824 */ /* 0x100fe200078e0264 */
[----:B------:R-:W1:Y:S01]  /*4cd0*/  LDCU.64 UR44, c[0x0][0x890] ;  /* 0x00011200ff2c77ac */ /* 0x000e620008000a00 */
[----:B------:R-:W1:Y:S01]  /*4ce0*/  LDC R41, c[0x0][0xb30] ;  /* 0x0002cc00ff297b82 */ /* 0x000e620000000800 */
[----:B------:R-:W-:Y:S01]  /*4cf0*/  IMAD R98, R101, -0x10, R100 ;  /* 0xfffffff065627824 */ /* 0x000fe200078e0264 */
[----:B------:R-:W-:Y:S01]  /*4d00*/  UMOV UR49, URZ ;  /* 0x000000ff00317c82 */ /* 0x000fe20008000000 */
[----:B------:R-:W-:-:S05]  /*4d10*/  UMOV UR51, URZ ;  /* 0x000000ff00337c82 */ /* 0x000fca0008000000 */
[----:B------:R-:W1:Y:S08]  /*4d20*/  LDC.64 R84, c[0x0][0xb10] ;  /* 0x0002c400ff547b82 */ /* 0x000e700000000a00 */
[----:B------:R-:W1:Y:S08]  /*4d30*/  LDC.64 R38, c[0x0][0xb18] ;  /* 0x0002c600ff267b82 */ /* 0x000e700000000a00 */
[----:B------:R-:W1:Y:S08]  /*4d40*/  LDC.64 R36, c[0x0][0xb28] ;  /* 0x0002ca00ff247b82 */ /* 0x000e700000000a00 */
[----:B------:R-:W1:Y:S01]  /*4d50*/  LDC.64 R82, c[0x0][0x8b0] ;  /* 0x00022c00ff527b82 */ /* 0x000e620000000a00 */
[----:B---3--:R-:W-:-:S07]  /*4d60*/  IMAD.IADD R46, R0, 0x1, R46 ;  /* 0x00000001002e7824 */ /* 0x008fce00078e022e */
[----:B------:R-:W3:Y:S08]  /*4d70*/  LDC.64 R80, c[0x0][0x8a8] ;  /* 0x00022a00ff507b82 */ /* 0x000ef00000000a00 */
[----:B--2-4-:R-:W1:Y:S02]  /*4d80*/  LDC R90, c[0x0][0x374] ;  /* 0x0000dd00ff5a7b82 */ /* 0x014e640000000800 */
.L_x_128:
[----:B------:R-:W-:Y:S02]  /*4d90*/  LEA R0, R105, UR48, 0x3 ;  /* 0x0000003069007c11 */ /* 0x000fe4000f8e18ff */
[----:B------:R-:W-:Y:S02]  /*4da0*/  SHF.L.U32 R2, R95, 0x1f, RZ ;  /* 0x0000001f5f027819 */ /* 0x000fe400000006ff */
[----:B-1----:R-:W-:Y:S02]  /*4db0*/  LEA R16, R105, UR48, 0x4 ;  /* 0x0000003069107c11 */ /* 0x002fe4000f8e20ff */
[----:B------:R-:W2:Y:S02]  /*4dc0*/  SYNCS.PHASECHK.TRANS64.TRYWAIT P0, [R0+URZ+0xb0], R2 ;  /* 0x0000b002000075a7 */ /* 0x000ea400080011ff */
[----:B--23--:R-:W-:Y:S05]  /*4dd0*/  @!P0 BRA `(.L_x_85) ;  /* 0x0000004800a48947 */ /* 0x00cfea0003800000 */
.L_x_180:
[----:B------:R-:W4:Y:S01]  /*4de0*/  LDC.64 R10, c[0x0][0xb10] ;  /* 0x0002c400ff0a7b82 */ /* 0x000f220000000a00 */
[----:B------:R-:W3:Y:S01]  /*4df0*/  LDS.128 R16, [R16+0x140] ;  /* 0x0001400010107984 */ /* 0x000ee20000000c00 */
[----:B-1----:R-:W-:Y:S01]  /*4e00*/  ISETP.NE.AND P1, PT, R41, 0x1, PT ;  /* 0x000000012900780c */ /* 0x002fe20003f25270 */
[----:B--2---:R-:W-:Y:S01]  /*4e10*/  VIADD R0, R0, 0xc0 ;  /* 0x000000c000007836 */ /* 0x004fe20000000000 */
[----:B------:R-:W-:Y:S04]  /*4e20*/  ISETP.GE.AND P0, PT, R40, 0x1, PT ;  /* 0x000000012800780c */ /* 0x000fe80003f06270 */
[----:B------:R-:W1:Y:S01]  /*4e30*/  LDC.64 R8, c[0x0][0xb18] ;  /* 0x0002c600ff087b82 */ /* 0x000e620000000a00 */
[----:B------:R-:W-:Y:S01]  /*4e40*/  PRMT R0, RZ, 0x654, R0 ;  /* 0x00000654ff007816 */ /* 0x000fe20000000000 */
[----:B------:R-:W-:Y:S01]  /*4e50*/  @!PT LDS RZ, [RZ] ;  /* 0x00000000fffff984 */ /* 0x000fe20000000800 */
[----:B------:R-:W-:Y:S01]  /*4e60*/  @!PT LDS RZ, [RZ] ;  /* 0x00000000fffff984 */ /* 0x000fe20000000800 */
[----:B------:R-:W-:Y:S01]  /*4e70*/  @!PT LDS RZ, [RZ] ;  /* 0x00000000fffff984 */ /* 0x000fe20000000800 */
[----:B------:R-:W-:Y:S01]  /*4e80*/  @!PT LDS RZ, [RZ] ;  /* 0x00000000fffff984 */ /* 0x000fe20000000800 */
[----:B------:R2:W-:Y:S06]  /*4e90*/  MEMBAR.ALL.CTA ;  /* 0x0000000000007992 */ /* 0x0005ec0000008000 */
[----:B--2---:R-:W2:Y:S01]  /*4ea0*/  FENCE.VIEW.ASYNC.S ;  /* 0x00000000000073c6 */ /* 0x004ea20000000000 */
[----:B------:R-:W1:Y:S08]  /*4eb0*/  @!P1 LDC R12, c[0x0][0xb20] ;  /* 0x0002c800ff0c9b82 */ /* 0x000e700000000800 */
[----:B------:R-:W1:Y:S01]  /*4ec0*/  @!P1 LDC R7, c[0x0][0xb0c] ;  /* 0x0002c300ff079b82 */ /* 0x000e620000000800 */
[----:B--2---:R2:W-:Y:S01]  /*4ed0*/  SYNCS.ARRIVE.TRANS64.RED.A1T0 RZ, [R0+URZ], RZ ;  /* 0x000000ff00ff79a7 */ /* 0x0045e200081004ff */
[----:B---3--:R-:W-:Y:S04]  /*4ee0*/  LOP3.LUT P4, RZ, R18, 0x1, RZ, 0xc0, !PT ;  /* 0x0000000112ff7812 */ /* 0x008fe8000788c0ff */
[----:B------:R-:W-:Y:S09]  /*4ef0*/  P2R R103, PR, RZ, 0x10 ;  /* 0x00000010ff677803 */ /* 0x000ff20000000000 */
[----:B------:R-:W-:Y:S02]  /*4f00*/  @P4 MOV R44, R16 ;  /* 0x00000010002c4202 */ /* 0x000fe40000000f00 */
[----:B------:R-:W-:Y:S01]  /*4f10*/  @P4 LOP3.LUT R43, R17, 0xffff, RZ, 0xc0, !PT ;  /* 0x0000ffff112b4812 */ /* 0x000fe200078ec0ff */
[----:B--2-4-:R-:W-:Y:S06]  /*4f20*/  @!P0 BRA `(.L_x_86) ;  /* 0x0000000000a48947 */ /* 0x014fec0003800000 */
[----:B------:R-:W-:Y:S01]  /*4f30*/  IMAD.HI.U32 R0, R90, R39, RZ ;  /* 0x000000275a007227 */ /* 0x000fe200078e00ff */
[----:B------:R-:W-:Y:S02]  /*4f40*/  ISETP.NE.AND P0, PT, R38, 0x1, PT ;  /* 0x000000012600780c */ /* 0x000fe40003f05270 */
[----:B------:R-:W-:Y:S01]  /*4f50*/  ISETP.NE.AND P2, PT, R40, 0x1, PT ;  /* 0x000000012800780c */ /* 0x000fe20003f45270 */
[----:B------:R-:W-:Y:S01]  /*4f60*/  IMAD.HI.U32 R4, R91, R84, RZ ;  /* 0x000000545b047227 */ /* 0x000fe200078e00ff */
[----:B------:R-:W-:Y:S02]  /*4f70*/  SHF.R.U32.HI R0, RZ, R89, R0 ;  /* 0x00000059ff007219 */ /* 0x000fe40000011600 */
[----:B------:R-:W-:Y:S01]  /*4f80*/  ISETP.NE.AND P3, PT, R42, 0x1, PT ;  /* 0x000000012a00780c */ /* 0x000fe20003f65270 */
[----:B------:R-:W-:Y:S01]  /*4f90*/  IMAD.HI.U32 R6, R43, R39, RZ ;  /* 0x000000272b067227 */ /* 0x000fe200078e00ff */
[-C--:B------:R-:W-:Y:S02]  /*4fa0*/  SHF.R.U32.HI R4, RZ, R85.reuse, R4 ;  /* 0x00000055ff047219 */ /* 0x080fe40000011604 */
[----:B------:R-:W-:Y:S01]  /*4fb0*/  SEL R0, R90, R0, !P0 ;  /* 0x000000005a007207 */ /* 0x000fe20004000000 */
[----:B------:R-:W-:Y:S01]  /*4fc0*/  IMAD.HI.U32 R5, R44, R84, RZ ;  /* 0x000000542c057227 */ /* 0x000fe200078e00ff */
[----:B------:R-:W-:Y:S03]  /*4fd0*/  SEL R4, R91, R4, !P3 ;  /* 0x000000045b047207 */ /* 0x000fe60005800000 */
[-C--:B------:R-:W-:Y:S01]  /*4fe0*/  IMAD.HI.U32 R3, R0, R36.reuse, RZ ;  /* 0x0000002400037227 */ /* 0x080fe200078e00ff */
[----:B------:R-:W-:Y:S03]  /*4ff0*/  SHF.R.U32.HI R5, RZ, R85, R5 ;  /* 0x00000055ff057219 */ /* 0x000fe60000011605 */
[----:B------:R-:W-:Y:S01]  /*5000*/  IMAD.HI.U32 R2, R4, R36, RZ ;  /* 0x0000002404027227 */ /* 0x000fe200078e00ff */
[----:B------:R-:W-:Y:S02]  /*5010*/  @P2 SHF.R.U32.HI R0, RZ, R37, R3 ;  /* 0x00000025ff002219 */ /* 0x000fe40000011603 */
[----:B------:R-:W-:Y:S02]  /*5020*/  SHF.R.U32.HI R3, RZ, R89, R6 ;  /* 0x00000059ff037219 */ /* 0x000fe40000011606 */
[----:B------:R-:W-:Y:S01]  /*5030*/  @P2 SHF.R.U32.HI R4, RZ, R37, R2 ;  /* 0x00000025ff042219 */ /* 0x000fe20000011602 */
[----:B------:R-:W-:Y:S01]  /*5040*/  IMAD R0, R40, R0, RZ ;  /* 0x0000000028007224 */ /* 0x000fe200078e02ff */
[----:B------:R-:W-:Y:S02]  /*5050*/  SEL R3, R43, R3, !P0 ;  /* 0x000000032b037207 */ /* 0x000fe40004000000 */
[----:B------:R-:W-:Y:S01]  /*5060*/  SEL R2, R44, R5, !P3 ;  /* 0x000000052c027207 */ /* 0x000fe20005800000 */
[----:B------:R-:W-:Y:S01]  /*5070*/  IMAD R5, R40, R4, RZ ;  /* 0x0000000428057224 */ /* 0x000fe200078e02ff */
[C---:B------:R-:W-:Y:S01]  /*5080*/  ISETP.GE.AND P0, PT, R3.reuse, R0, PT ;  /* 0x000000000300720c */ /* 0x040fe20003f06270 */
[C---:B------:R-:W-:Y:S03]  /*5090*/  IMAD.HI.U32 R0, R3.reuse, R36, RZ ;  /* 0x0000002403007227 */ /* 0x040fe600078e00ff */
[C---:B------:R-:W-:Y:S02]  /*50a0*/  ISETP.GE.OR P0, PT, R2.reuse, R5, P0 ;  /* 0x000000050200720c */ /* 0x040fe40000706670 */
[----:B------:R-:W-:Y:S04]  /*50b0*/  SHF.R.U32.HI R0, RZ, R37, R0 ;  /* 0x00000025ff007219 */ /* 0x000fe80000011600 */
[C---:B------:R-:W-:Y:S05]  /*50c0*/  SEL R6, R3.reuse, R0, !P2 ;  /* 0x0000000003067207 */ /* 0x040fea0005000000 */
        /* <DEDUP_REMOVED lines=14> */
[----:B------:R-:W-:Y:S07]  /*51b0*/  IMAD R43, R3, R38, R43 ;  /* 0x00000026032b7224 */ /* 0x000fee00078e022b */
.L_x_86:
[----:B-1----:R-:W-:Y:S01]  /*51c0*/  @!P1 ISETP.NE.AND P0, PT, R8, 0x1, PT ;  /* 0x000000010800980c */ /* 0x002fe20003f05270 */
[----:B------:R-:W-:Y:S01]  /*51d0*/  @!P1 IMAD.HI.U32 R2, R43, R9, RZ ;  /* 0x000000092b029227 */ /* 0x000fe200078e00ff */
[----:B------:R-:W-:Y:S01]  /*51e0*/  R2UR UR42, R15 ;  /* 0x000000000f2a72ca */ /* 0x000fe200000e0000 */
[----:B------:R-:W-:Y:S01]  /*51f0*/  BSSY.RECONVERGENT B6, `(.L_x_87) ;  /* 0x0000031000067945 */ /* 0x000fe20003800200 */
[----:B------:R-:W-:Y:S01]  /*5200*/  R2UR UR41, R14 ;  /* 0x000000000e2972ca */ /* 0x000fe200000e0000 */
[C---:B------:R-:W-:Y:S01]  /*5210*/  @!P1 IMAD.HI.U32 R0, R44.reuse, R10, RZ ;  /* 0x0000000a2c009227 */ /* 0x040fe200078e00ff */
[----:B------:R-:W-:Y:S02]  /*5220*/  @!P1 SHF.R.U32.HI R2, RZ, R12, R2 ;  /* 0x0000000cff029219 */ /* 0x000fe40000011602 */
[----:B------:R-:W-:Y:S01]  /*5230*/  @!P1 ISETP.NE.AND P2, PT, R7, 0x1, PT ;  /* 0x000000010700980c */ /* 0x000fe20003f45270 */
[----:B------:R-:W-:Y:S01]  /*5240*/  VIADD R105, R105, 0x1 ;  /* 0x0000000169697836 */ /* 0x000fe20000000000 */
[----:B------:R-:W-:Y:S02]  /*5250*/  @!P1 SEL R2, R43, R2, !P0 ;  /* 0x000000022b029207 */ /* 0x000fe40004000000 */
[----:B------:R-:W-:Y:S02]  /*5260*/  @!P1 SHF.R.U32.HI R0, RZ, R11, R0 ;  /* 0x0000000bff009219 */ /* 0x000fe40000011600 */
[----:B------:R-:W-:Y:S01]  /*5270*/  LOP3.LUT P0, RZ, R93, 0x1b0, RZ, 0xc0, !PT ;  /* 0x000001b05dff7812 */ /* 0x000fe2000780c0ff */
[----:B------:R-:W-:Y:S01]  /*5280*/  USHF.L.U32 UR42, UR42, 0x7, URZ ;  /* 0x000000072a2a7899 */ /* 0x000fe200080006ff */
[----:B------:R-:W-:Y:S01]  /*5290*/  @!P1 SEL R3, R44, R0, !P2 ;  /* 0x000000002c039207 */ /* 0x000fe20005000000 */
[----:B------:R-:W-:Y:S01]  /*52a0*/  USHF.L.U32 UR41, UR41, 0x7, URZ ;  /* 0x0000000729297899 */ /* 0x000fe200080006ff */
[----:B------:R-:W-:Y:S03]  /*52b0*/  @P4 SHF.R.U32.HI R94, RZ, 0x10, R17 ;  /* 0x00000010ff5e4819 */ /* 0x000fe60000011611 */
[----:B------:R-:W-:Y:S02]  /*52c0*/  @!P1 IMAD.IADD R0, R2, 0x1, -R3 ;  /* 0x0000000102009824 */ /* 0x000fe400078e0a03 */
[----:B------:R-:W-:Y:S02]  /*52d0*/  @!P1 IMAD.IADD R2, R3, 0x1, -R2 ;  /* 0x0000000103029824 */ /* 0x000fe400078e0a02 */
[----:B------:R-:W-:Y:S02]  /*52e0*/  @!P1 IMAD R44, R0, R7, R44 ;  /* 0x00000007002c9224 */ /* 0x000fe400078e022c */
[----:B------:R-:W-:Y:S01]  /*52f0*/  @!P1 IMAD R43, R2, R8, R43 ;  /* 0x00000008022b9224 */ /* 0x000fe200078e022b */
[----:B------:R-:W-:Y:S06]  /*5300*/  @!P0 BRA `(.L_x_88) ;  /* 0x00000000007c8947 */ /* 0x000fec0003800000 */
[----:B------:R-:W1:Y:S01]  /*5310*/  LDCU.64 UR8, c[0x4][0x80] ;  /* 0x01001000ff0877ac */ /* 0x000e620008000a00 */
[----:B------:R-:W-:Y:S01]  /*5320*/  MOV R2, 0x0 ;  /* 0x0000000000027802 */ /* 0x000fe20000000f00 */
[----:B------:R-:W-:Y:S02]  /*5330*/  HFMA2 R12, -RZ, RZ, 0, 5.9604644775390625e-08 ;  /* 0x00000001ff0c7431 */ /* 0x000fe400000001ff */
[----:B------:R-:W-:Y:S01]  /*5340*/  IMAD.MOV.U32 R8, RZ, RZ, 0x70 ;  /* 0x00000070ff087424 */ /* 0x000fe200078e00ff */
[----:B------:R2:W3:Y:S01]  /*5350*/  LDC.64 R14, c[0x4][R2] ;  /* 0x01000000020e7b82 */ /* 0x0004e20000000a00 */
[----:B------:R-:W4:Y:S01]  /*5360*/  LDCU.64 UR6, c[0x4][0x88] ;  /* 0x01001100ff0677ac */ /* 0x000f220008000a00 */
[----:B------:R-:W-:Y:S01]  /*5370*/  IMAD.MOV.U32 R13, RZ, RZ, RZ ;  /* 0x000000ffff0d7224 */ /* 0x000fe200078e00ff */
[----:B------:R-:W2:Y:S01]  /*5380*/  LDCU.64 UR4, c[0x4][0x8] ;  /* 0x01000100ff0477ac */ /* 0x000ea20008000a00 */
[----:B-1----:R-:W-:Y:S01]  /*5390*/  MOV R5, UR9 ;  /* 0x0000000900057c02 */ /* 0x002fe20008000f00 */
[----:B------:R-:W-:Y:S01]  /*53a0*/  IMAD.U32 R4, RZ, RZ, UR8 ;  /* 0x00000008ff047e24 */ /* 0x000fe2000f8e00ff */
[----:B----4-:R-:W-:Y:S01]  /*53b0*/  MOV R7, UR7 ;  /* 0x0000000700077c02 */ /* 0x010fe20008000f00 */
[----:B------:R-:W-:Y:S01]  /*53c0*/  IMAD.U32 R6, RZ, RZ, UR6 ;  /* 0x00000006ff067e24 */ /* 0x000fe2000f8e00ff */
[----:B--2---:R-:W-:Y:S01]  /*53d0*/  MOV R11, UR5 ;  /* 0x00000005000b7c02 */ /* 0x004fe20008000f00 */
[----:B------:R-:W-:Y:S02]  /*53e0*/  IMAD.U32 R10, RZ, RZ, UR4 ;  /* 0x00000004ff0a7e24 */ /* 0x000fe4000f8e00ff */
[----:B------:R-:W-:Y:S07]  /*53f0*/  LEPC R20, `(.L_x_89) ;  /* 0x000000001014794e */ /* 0x000fee0000000000 */
[----:B---3-5:R-:W-:Y:S05]  /*5400*/  CALL.ABS.NOINC R14 ;  /* 0x000000000e007343 */ /* 0x028fea0003c00000 */
.L_x_89:
[----:B------:R-:W1:Y:S01]  /*5410*/  LDCU.64 UR8, c[0x4][0x80] ;  /* 0x01001000ff0877ac */ /* 0x000e620008000a00 */
[----:B------:R-:W2:Y:S01]  /*5420*/  LDC.64 R2, c[0x4][R2] ;  /* 0x0100000002027b82 */ /* 0x000ea20000000a00 */
[----:B------:R-:W-:Y:S02]  /*5430*/  HFMA2 R12, -RZ, RZ, 0, 5.9604644775390625e-08 ;  /* 0x00000001ff0c7431 */ /* 0x000fe400000001ff */
[----:B------:R-:W-:Y:S02]  /*5440*/  IMAD.MOV.U32 R8, RZ, RZ, 0x70 ;  /* 0x00000070ff087424 */ /* 0x000fe400078e00ff */
[----:B------:R-:W-:Y:S01]  /*5450*/  IMAD.MOV.U32 R13, RZ, RZ, RZ ;  /* 0x000000ffff0d7224 */ /* 0x000fe200078e00ff */
[----:B------:R-:W3:Y:S01]  /*5460*/  LDCU.64 UR6, c[0x4][0x88] ;  /* 0x01001100ff0677ac */ /* 0x000ee20008000a00 */
[----:B------:R-:W4:Y:S01]  /*5470*/  LDCU.64 UR4, c[0x4][0x8] ;  /* 0x01000100ff0477ac */ /* 0x000f220008000a00 */
[----:B-1----:R-:W-:Y:S02]  /*5480*/  MOV R4, UR8 ;  /* 0x0000000800047c02 */ /* 0x002fe40008000f00 */
[----:B------:R-:W-:Y:S02]  /*5490*/  MOV R5, UR9 ;  /* 0x0000000900057c02 */ /* 0x000fe40008000f00 */
[----:B---3--:R-:W-:Y:S01]  /*54a0*/  MOV R7, UR7 ;  /* 0x0000000700077c02 */ /* 0x008fe20008000f00 */
[----:B------:R-:W-:Y:S01]  /*54b0*/  IMAD.U32 R6, RZ, RZ, UR6 ;  /* 0x00000006ff067e24 */ /* 0x000fe2000f8e00ff */
[----:B----4-:R-:W-:Y:S01]  /*54c0*/  MOV R11, UR5 ;  /* 0x00000005000b7c02 */ /* 0x010fe20008000f00 */
[----:B------:R-:W-:Y:S02]  /*54d0*/  IMAD.U32 R10, RZ, RZ, UR4 ;  /* 0x00000004ff0a7e24 */ /* 0x000fe4000f8e00ff */
[----:B------:R-:W-:Y:S07]  /*54e0*/  LEPC R20, `(.L_x_88) ;  /* 0x000000001014794e */ /* 0x000fee0000000000 */
[----:B--2---:R-:W-:Y:S05]  /*54f0*/  CALL.ABS.NOINC R2 ;  /* 0x0000000002007343 */ /* 0x004fea0003c00000 */
.L_x_88:
[----:B------:R-:W-:Y:S05]  /*5500*/  BSYNC.RECONVERGENT B6 ;  /* 0x0000000000067941 */ /* 0x000fea0003800200 */
.L_x_87:
[----:B------:R-:W-:Y:S01]  /*5510*/  ISETP.NE.U32.AND P4, PT, R82, RZ, PT ;  /* 0x000000ff5200720c */ /* 0x000fe20003f85070 */
[----:B------:R-:W-:Y:S01]  /*5520*/  UISETP.NE.AND UP2, UPT, UR50, URZ, UPT ;  /* 0x000000ff3200728c */ /* 0x000fe2000bf45270 */
[----:B------:R-:W-:Y:S01]  /*5530*/  ISETP.NE.U32.AND P2, PT, RZ, UR38, PT ;  /* 0x00000026ff007c0c */ /* 0x000fe2000bf45070 */
[----:B------:R-:W-:Y:S01]  /*5540*/  UISETP.NE.U32.AND UP1, UPT, UR44, URZ, UPT ;  /* 0x000000ff2c00728c */ /* 0x000fe2000bf25070 */
[----:B------:R-:W-:Y:S01]  /*5550*/  ISETP.NE.AND.EX P4, PT, R83, RZ, PT, P4 ;  /* 0x000000ff5300720c */ /* 0x000fe20003f85340 */
[----:B------:R-:W-:Y:S01]  /*5560*/  UPLOP3.LUT UP0, UPT, UPT, UPT, UPT, 0x40, 0x4 ;  /* 0x000000000004789c */ /* 0x000fe20003f0e870 */
[----:B------:R-:W-:Y:S01]  /*5570*/  ISETP.NE.AND.EX P2, PT, RZ, UR39, PT, P2 ;  /* 0x00000027ff007c0c */ /* 0x000fe2000bf45320 */
[----:B------:R-:W-:Y:S01]  /*5580*/  UISETP.NE.AND.EX UP1, UPT, UR45, URZ, UPT, UP1 ;  /* 0x000000ff2d00728c */ /* 0x000fe2000bf25310 */
[----:B------:R-:W-:Y:S04]  /*5590*/  PLOP3.LUT P1, PT, PT, PT, UP2, 0x80, 0x8 ;  /* 0x000000000008781c */ /* 0x000fe80003f2f028 */
[----:B------:R-:W-:Y:S06]  /*55a0*/  @UP2 UPLOP3.LUT UP0, UPT, UPT, UPT, UP1, 0x80, 0x8 ;  /* 0x000000000008289c */ /* 0x000fec0003f0f010 */
[----:B------:R-:W-:Y:S01]  /*55b0*/  PLOP3.LUT P0, PT, PT, PT, UP0, 0x80, 0x8 ;  /* 0x000000000008781c */ /* 0x000fe20003f0f008 */
[----:B------:R-:W-:Y:S01]  /*55c0*/  @!UPT UIADD3 URZ, UPT, UPT, URZ, URZ, URZ ;  /* 0x000000fffffff290 */ /* 0x000fe2000fffe0ff */
[----:B------:R-:W-:Y:S11]  /*55d0*/  BRA.U !UP1, `(.L_x_90) ;  /* 0x0000000109387547 */ /* 0x000ff6000b800000 */
[----:B------:R-:W-:Y:S01]  /*55e0*/  UISETP.NE.U32.AND UP0, UPT, UR38, URZ, UPT ;  /* 0x000000ff2600728c */ /* 0x000fe2000bf05070 */
[----:B------:R-:W-:Y:S02]  /*55f0*/  HFMA2 R0, -RZ, RZ, 0, 5.9604644775390625e-08 ;  /* 0x00000001ff007431 */ /* 0x000fe400000001ff */
[----:B------:R-:W-:Y:S01]  /*5600*/  IMAD.MOV.U32 R88, RZ, RZ, 0x1 ;  /* 0x00000001ff587424 */ /* 0x000fe200078e00ff */
[----:B------:R-:W-:Y:S06]  /*5610*/  UISETP.NE.AND.EX UP0, UPT, UR39, URZ, UPT, UP0 ;  /* 0x000000ff2700728c */ /* 0x000fec000bf05300 */
[----:B------:R-:W-:Y:S05]  /*5620*/  PLOP3.LUT P3, PT, PT, PT, UP0, 0x80, 0x8 ;  /* 0x000000000008781c */ /* 0x000fea0003f6f008 */
[----:B------:R-:W1:Y:S01]  /*5630*/  @UP0 LDCU.64 UR6, c[0x0][0x888] ;  /* 0x00011100ff0607ac */ /* 0x000e620008000a00 */
[----:B------:R-:W-:Y:S07]  /*5640*/  @UP0 UIMAD UR4, UR36, UR44, URZ ;  /* 0x0000002c240402a4 */ /* 0x000fee000f8e02ff */
[----:B------:R-:W-:Y:S01]  /*5650*/  @!P3 PRMT R88, R0, 0x7610, R88 ;  /* 0x000076100058b816 */ /* 0x000fe20000000058 */
[----:B-1----:R-:W-:Y:S03]  /*5660*/  @UP0 UIMAD.WIDE UR6, UR4, 0x4, UR6 ;  /* 0x00000004040608a5 */ /* 0x002fe6000f8e0206 */
[----:B------:R-:W1:Y:S03]  /*5670*/  @!UP0 LDCU UR4, c[0x0][0x880] ;  /* 0x00011000ff0487ac */ /* 0x000e660008000800 */
[----:B------:R-:W-:Y:S01]  /*5680*/  IMAD.U32 R2, RZ, RZ, UR6 ;  /* 0x00000006ff027e24 */ /* 0x000fe2000f8e00ff */
[----:B------:R-:W-:Y:S05]  /*5690*/  MOV R3, UR7 ;  /* 0x0000000700037c02 */ /* 0x000fea0008000f00 */
[----:B-----5:R2:W5:Y:S02]  /*56a0*/  @P3 LDG.E R49, desc[UR46][R2.64] ;  /* 0x0000002e02313981 */ /* 0x020564000c1e1900 */
[----:B-12---:R-:W-:Y:S02]  /*56b0*/  @!P3 IMAD.U32 R49, RZ, RZ, UR4 ;  /* 0x00000004ff31be24 */ /* 0x006fe4000f8e00ff */
.L_x_90:
[----:B------:R-:W-:Y:S05]  /*56c0*/  @!P4 BRA `(.L_x_91) ;  /* 0x000000000020c947 */ /* 0x000fea0003800000 */
[----:B------:R-:W-:Y:S04]  /*56d0*/  ISETP.NE.U32.AND P3, PT, R80, RZ, PT ;  /* 0x000000ff5000720c */ /* 0x000fe80003f65070 */
[----:B------:R-:W-:Y:S11]  /*56e0*/  ISETP.NE.AND.EX P3, PT, R81, RZ, PT, P3 ;  /* 0x000000ff5100720c */ /* 0x000ff60003f65330 */
[----:B------:R-:W-:Y:S02]  /*56f0*/  @!UPT UIADD3 URZ, UPT, UPT, URZ, URZ, URZ ;  /* 0x000000fffffff290 */ /* 0x000fe4000fffe0ff */
[----:B------:R-:W1:Y:S01]  /*5700*/  @P3 LDC.64 R2, c[0x0][0x8a8] ;  /* 0x00022a00ff023b82 */ /* 0x000e620000000a00 */
[----:B------:R-:W-:Y:S04]  /*5710*/  @P3 IMAD R0, R82, UR36, RZ ;  /* 0x0000002452003c24 */ /* 0x000fe8000f8e02ff */
[----:B-1----:R-:W-:Y:S05]  /*5720*/  @P3 IMAD.WIDE R2, R0, 0x4, R2 ;  /* 0x0000000400023825 */ /* 0x002fea00078e0202 */
[----:B-----5:R1:W5:Y:S02]  /*5730*/  @P3 LDG.E R47, desc[UR46][R2.64] ;  /* 0x0000002e022f3981 */ /* 0x020364000c1e1900 */
[----:B-1----:R-:W2:Y:S02]  /*5740*/  @!P3 LDC R47, c[0x0][0x8a0] ;  /* 0x00022800ff2fbb82 */ /* 0x002ea40000000800 */
.L_x_91:
[----:B-----5:R-:W-:Y:S01]  /*5750*/  FSETP.NEU.AND P3, PT, R49, RZ, PT ;  /* 0x000000ff3100720b */ /* 0x020fe20003f6d000 */
[----:B------:R-:W-:Y:S01]  /*5760*/  BSSY B1, `(.L_x_92) ;  /* 0x0000039000017945 */ /* 0x000fe20003800000 */
[----:B------:R-:W-:Y:S01]  /*5770*/  SEL R3, RZ, 0xffffffff, P2 ;  /* 0xffffffffff037807 */ /* 0x000fe20001000000 */
[----:B------:R-:W-:Y:S01]  /*5780*/  IMAD.MOV.U32 R66, RZ, RZ, 0x1 ;  /* 0x00000001ff427424 */ /* 0x000fe200078e00ff */
[----:B------:R-:W-:Y:S01]  /*5790*/  @P1 LOP3.LUT P2, RZ, R88, 0xff, RZ, 0xc0, !PT ;  /* 0x000000ff58ff1812 */ /* 0x000fe2000784c0ff */
[----:B------:R-:W-:Y:S01]  /*57a0*/  IMAD R48, R45, 0x80, R46 ;  /* 0x000000802d307824 */ /* 0x000fe200078e022e */
[----:B------:R-:W-:Y:S01]  /*57b0*/  @P1 SEL R0, RZ, 0xffffffff, P3 ;  /* 0xffffffffff001807 */ /* 0x000fe20001800000 */
[----:B------:R-:W-:Y:S01]  /*57c0*/  IMAD R106, R101, -0x10, R99 ;  /* 0xfffffff0656a7824 */ /* 0x000fe200078e0263 */
[----:B------:R-:W-:Y:S01]  /*57d0*/  LOP3.LUT R97, R97, 0x1, RZ, 0x3c, !PT ;  /* 0x0000000161617812 */ /* 0x000fe200078e3cff */
[----:B------:R-:W-:Y:S01]  /*57e0*/  IMAD.MOV.U32 R65, RZ, RZ, RZ ;  /* 0x000000ffff417224 */ /* 0x000fe200078e00ff */
[----:B------:R-:W-:Y:S02]  /*57f0*/  @P0 SEL R0, R3, R0, !P2 ;  /* 0x0000000003000207 */ /* 0x000fe40005000000 */
[----:B------:R-:W-:Y:S02]  /*5800*/  CS2R R78, SRZ ;  /* 0x00000000004e7805 */ /* 0x000fe4000001ff00 */
[----:B------:R-:W-:Y:S02]  /*5810*/  LEA R64, R45, UR48, 0x3 ;  /* 0x000000302d407c11 */ /* 0x000fe4000f8e18ff */
[----:B------:R-:W-:Y:S02]  /*5820*/  CS2R R76, SRZ ;  /* 0x00000000004c7805 */ /* 0x000fe4000001ff00 */
[----:B------:R-:W-:Y:S02]  /*5830*/  @P1 LOP3.LUT R0, R0, 0x1, RZ, 0xc0, !PT ;  /* 0x0000000100001812 */ /* 0x000fe400078ec0ff */
[----:B------:R-:W-:Y:S02]  /*5840*/  CS2R R70, SRZ ;  /* 0x0000000000467805 */ /* 0x000fe4000001ff00 */
[----:B------:R-:W-:Y:S02]  /*5850*/  PLOP3.LUT P2, PT, PT, PT, UP1, 0x80, 0x8 ;  /* 0x000000000008781c */ /* 0x000fe40003f4f018 */
[----:B------:R-:W-:Y:S02]  /*5860*/  CS2R R68, SRZ ;  /* 0x0000000000447805 */ /* 0x000fe4000001ff00 */
[----:B------:R-:W-:Y:S02]  /*5870*/  ISETP.NE.U32.OR P5, PT, R0, 0x1, !P1 ;  /* 0x000000010000780c */ /* 0x000fe40004fa5470 */
[----:B------:R-:W-:Y:S02]  /*5880*/  CS2R R62, SRZ ;  /* 0x00000000003e7805 */ /* 0x000fe4000001ff00 */
[----:B------:R-:W-:Y:S02]  /*5890*/  LOP3.LUT P4, R104, R88, 0xff, RZ, 0xc0, !PT ;  /* 0x000000ff58687812 */ /* 0x000fe4000788c0ff */
[----:B------:R-:W-:Y:S02]  /*58a0*/  CS2R R60, SRZ ;  /* 0x00000000003c7805 */ /* 0x000fe4000001ff00 */
[----:B------:R-:W-:Y:S02]  /*58b0*/  SEL R2, RZ, 0xffffffff, P3 ;  /* 0xffffffffff027807 */ /* 0x000fe40001800000 */
[----:B------:R-:W-:Y:S02]  /*58c0*/  CS2R R58, SRZ ;  /* 0x00000000003a7805 */ /* 0x000fe4000001ff00 */
[----:B------:R-:W-:Y:S02]  /*58d0*/  P2R R107, PR, RZ, 0x20 ;  /* 0x00000020ff6b7803 */ /* 0x000fe40000000000 */
[----:B------:R-:W-:Y:S02]  /*58e0*/  CS2R R56, SRZ ;  /* 0x0000000000387805 */ /* 0x000fe4000001ff00 */
[----:B------:R-:W-:Y:S02]  /*58f0*/  @P2 SEL R2, R3, R2, !P4 ;  /* 0x0000000203022207 */ /* 0x000fe40006000000 */
[----:B------:R-:W-:Y:S02]  /*5900*/  @P5 SHF.L.U32 R0, R97, 0x1f, RZ ;  /* 0x0000001f61005819 */ /* 0x000fe400000006ff */
[----:B------:R-:W-:Y:S02]  /*5910*/  LOP3.LUT R2, R2, 0x1, RZ, 0xc0, !PT ;  /* 0x0000000102027812 */ /* 0x000fe400078ec0ff */
[----:B------:R1:W3:Y:S02]  /*5920*/  @P5 SYNCS.PHASECHK.TRANS64.TRYWAIT P1, [UR48+0x60], R0 ;  /* 0x00006000ff0055a7 */ /* 0x0002e40008021130 */
[----:B------:R-:W-:Y:S04]  /*5930*/  ISETP.NE.U32.AND P2, PT, R2, 0x1, PT ;  /* 0x000000010200780c */ /* 0x000fe80003f45070 */
[----:B------:R-:W-:Y:S02]  /*5940*/  P2R R67, PR, RZ, 0x4 ;  /* 0x00000004ff437803 */ /* 0x000fe40000000000 */
[----:B-1----:R-:W-:Y:S04]  /*5950*/  SHF.L.U32 R0, R96, 0x1f, RZ ;  /* 0x0000001f60007819 */ /* 0x002fe800000006ff */
[----:B------:R1:W4:Y:S01]  /*5960*/  SYNCS.PHASECHK.TRANS64.TRYWAIT P0, [R64+URZ+0xd0], R0 ;  /* 0x0000d000400075a7 */ /* 0x00032200080011ff */
[----:B---3--:R-:W-:Y:S01]  /*5970*/  @P5 SEL R66, RZ, 0x1, !P1 ;  /* 0x00000001ff425807 */ /* 0x008fe20004800000 */
[----:B-1----:R-:W-:Y:S06]  /*5980*/  @!P5 BRA `(.L_x_93) ;  /* 0x000000000058d947 */ /* 0x002fec0003800000 */
[----:B------:R-:W-:Y:S01]  /*5990*/  IMAD.MOV.U32 R79, RZ, RZ, RZ ;  /* 0x000000ffff4f7224 */ /* 0x000fe200078e00ff */
[----:B------:R-:W-:Y:S01]  /*59a0*/  ISETP.NE.AND P1, PT, R66, RZ, PT ;  /* 0x000000ff4200720c */ /* 0x000fe20003f25270 */
[----:B------:R-:W-:Y:S01]  /*59b0*/  BSSY B0, `(.L_x_94) ;  /* 0x000000c000007945 */ /* 0x000fe20003800000 */
[----:B------:R-:W-:Y:S02]  /*59c0*/  CS2R R58, SRZ ;  /* 0x00000000003a7805 */ /* 0x000fe4000001ff00 */
[----:B------:R-:W-:Y:S02]  /*59d0*/  CS2R R56, SRZ ;  /* 0x0000000000387805 */ /* 0x000fe4000001ff00 */
[----:B------:R-:W-:Y:S02]  /*59e0*/  CS2R R62, SRZ ;  /* 0x00000000003e7805 */ /* 0x000fe4000001ff00 */
[----:B------:R-:W-:Y:S02]  /*59f0*/  CS2R R60, SRZ ;  /* 0x00000000003c7805 */ /* 0x000fe4000001ff00 */
[----:B------:R-:W-:Y:S02]  /*5a00*/  CS2R R70, SRZ ;  /* 0x0000000000467805 */ /* 0x000fe4000001ff00 */
[----:B------:R-:W-:Y:S02]  /*5a10*/  CS2R R68, SRZ ;  /* 0x0000000000447805 */ /* 0x000fe4000001ff00 */
[----:B------:R-:W-:Y:S01]  /*5a20*/  CS2R R76, SRZ ;  /* 0x00000000004c7805 */ /* 0x000fe2000001ff00 */
[----:B------:R-:W-:Y:S06]  /*5a30*/  @P1 BRA `(.L_x_95) ;  /* 0x00000000000c1947 */ /* 0x000fec0003800000 */
[----:B------:R-:W-:Y:S04]  /*5a40*/  SHF.L.U32 R3, R97, 0x1f, RZ ;  /* 0x0000001f61037819 */ /* 0x000fe800000006ff */
[----:B------:R-:W1:Y:S02]  /*5a50*/  SYNCS.PHASECHK.TRANS64.TRYWAIT P1, [UR48+0x60], R3 ;  /* 0x00006003ff0075a7 */ /* 0x000e640008021130 */
[----:B-1----:R-:W-:Y:S05]  /*5a60*/  @!P1 BRA `(.L_x_96) ;  /* 0x0000003c00949947 */ /* 0x002fea0003800000 */
.L_x_95:
[----:B------:R-:W-:Y:S05]  /*5a70*/  BSYNC B0 ;  /* 0x0000000000007941 */ /* 0x000fea0003800000 */
.L_x_94:
[----:B------:R-:W-:Y:S01]  /*5a80*/  ISETP.NE.AND P1, PT, R67, RZ, PT ;  /* 0x000000ff4300720c */ /* 0x000fe20003f25270 */
[----:B------:R-:W-:Y:S11]  /*5a90*/  HFMA2 R65, -RZ, RZ, 0, 5.9604644775390625e-08 ;  /* 0x00000001ff417431 */ /* 0x000ff600000001ff */
[----:B------:R-:W-:Y:S01]  /*5aa0*/  @!UPT UIADD3 URZ, UPT, UPT, URZ, URZ, URZ ;  /* 0x000000fffffff290 */ /* 0x000fe2000fffe0ff */
[----:B------:R3:W1:Y:S04]  /*5ab0*/  @P1 LDS.128 R56, [R100] ;  /* 0x0000000064381984 */ /* 0x0006680000000c00 */
[----:B------:R3:W1:Y:S04]  /*5ac0*/  @P1 LDS.128 R60, [R99+0x10] ;  /* 0x00001000633c1984 */ /* 0x0006680000000c00 */
[----:B------:R3:W1:Y:S04]  /*5ad0*/  @P1 LDS.128 R68, [R98+0x20] ;  /* 0x0000200062441984 */ /* 0x0006680000000c00 */
[----:B------:R3:W1:Y:S02]  /*5ae0*/  @P1 LDS.128 R76, [R106+0x30] ;  /* 0x000030006a4c1984 */ /* 0x0006640000000c00 */
.L_x_93:
[----:B------:R-:W-:Y:S05]  /*5af0*/  BSYNC B1 ;  /* 0x0000000000017941 */ /* 0x000fea0003800000 */
.L_x_92:
[----:B-1----:R-:W-:Y:S04]  /*5b00*/  SHF.R.U32.HI R2, RZ, 0x15, R48 ;  /* 0x00000015ff027819 */ /* 0x002fe80000011630 */
[----:B------:R-:W-:Y:S01]  /*5b10*/  LOP3.LUT P1, RZ, R2, 0x3, R92, 0x48, !PT ;  /* 0x0000000302ff7812 */ /* 0x000fe2000782485c */
[----:B------:R-:W-:Y:S01]  /*5b20*/  @!UPT UIADD3 URZ, UPT, UPT, URZ, URZ, URZ ;  /* 0x000000fffffff290 */ /* 0x000fe2000fffe0ff */
[----:B----4-:R-:W-:Y:S11]  /*5b30*/  @P0 BRA `(.L_x_97) ;  /* 0x0000000000080947 */ /* 0x010ff60003800000 */
[----:B------:R-:W1:Y:S02]  /*5b40*/  SYNCS.PHASECHK.TRANS64.TRYWAIT P0, [R64+URZ+0xd0], R0 ;  /* 0x0000d000400075a7 */ /* 0x000e6400080011ff */
[----:B-1----:R-:W-:Y:S05]  /*5b50*/  @!P0 BRA `(.L_x_98) ;  /* 0x0000003c00708947 */ /* 0x002fea0003800000 */
.L_x_97:
[----:B------:R-:W-:Y:S05]  /*5b60*/  @!P1 BRA `(.L_x_99) ;  /* 0x0000000000409947 */ /* 0x000fea0003800000 */
[----:B------:R-:W4:Y:S01]  /*5b70*/  LDCU.64 UR8, c[0x4][0x70] ;  /* 0x01000e00ff0877ac */ /* 0x000f220008000a00 */
[----:B------:R-:W-:Y:S01]  /*5b80*/  MOV R3, 0x0 ;  /* 0x0000000000037802 */ /* 0x000fe20000000f00 */
[----:B------:R-:W-:Y:S02]  /*5b90*/  HFMA2 R12, -RZ, RZ, 0, 5.9604644775390625e-08 ;  /* 0x00000001ff0c7431 */ /* 0x000fe400000001ff */
[----:B------:R-:W-:Y:S02]  /*5ba0*/  IMAD.MOV.U32 R8, RZ, RZ, 0x192 ;  /* 0x00000192ff087424 */ /* 0x000fe400078e00ff */
[----:B------:R-:W-:Y:S01]  /*5bb0*/  IMAD.MOV.U32 R13, RZ, RZ, RZ ;  /* 0x000000ffff0d7224 */ /* 0x000fe200078e00ff */
[----:B------:R-:W5:Y:S01]  /*5bc0*/  LDCU.64 UR6, c[0x4][0x78] ;  /* 0x01000f00ff0677ac */ /* 0x000f620008000a00 */
[----:B------:R-:W1:Y:S01]  /*5bd0*/  LDC.64 R2, c[0x4][R3] ;  /* 0x0100000003027b82 */ /* 0x000e620000000a00 */
[----:B------:R-:W2:Y:S01]  /*5be0*/  LDCU.64 UR4, c[0x4][0x10] ;  /* 0x01000200ff0477ac */ /* 0x000ea20008000a00 */
[----:B----4-:R-:W-:Y:S01]  /*5bf0*/  MOV R5, UR9 ;  /* 0x0000000900057c02 */ /* 0x010fe20008000f00 */
[----:B------:R-:W-:Y:S01]  /*5c00*/  IMAD.U32 R4, RZ, RZ, UR8 ;  /* 0x00000008ff047e24 */ /* 0x000fe2000f8e00ff */
[----:B-----5:R-:W-:Y:S01]  /*5c10*/  MOV R7, UR7 ;  /* 0x0000000700077c02 */ /* 0x020fe20008000f00 */
[----:B------:R-:W-:Y:S01]  /*5c20*/  IMAD.U32 R6, RZ, RZ, UR6 ;  /* 0x00000006ff067e24 */ /* 0x000fe2000f8e00ff */
[----:B--2---:R-:W-:Y:S01]  /*5c30*/  MOV R11, UR5 ;  /* 0x00000005000b7c02 */ /* 0x004fe20008000f00 */
[----:B------:R-:W-:Y:S02]  /*5c40*/  IMAD.U32 R10, RZ, RZ, UR4 ;  /* 0x00000004ff0a7e24 */ /* 0x000fe4000f8e00ff */
[----:B------:R-:W-:Y:S07]  /*5c50*/  LEPC R20, `(.L_x_99) ;  /* 0x000000001014794e */ /* 0x000fee0000000000 */
[----:B-1-3--:R-:W-:Y:S05]  /*5c60*/  CALL.ABS.NOINC R2 ;  /* 0x0000000002007343 */ /* 0x00afea0003c00000 */
.L_x_99:
[----:B------:R-:W-:Y:S01]  /*5c70*/  SHF.L.U32 R50, R56, 0x10, RZ ;  /* 0x0000001038327819 */ /* 0x000fe200000006ff */
[----:B------:R-:W-:Y:S05]  /*5c80*/  WARPSYNC.ALL ;  /* 0x0000000000007948 */ /* 0x000fea0003800000 */
[----:B------:R-:W-:Y:S01]  /*5c90*/  R2UR UR4, R48 ;  /* 0x00000000300472ca */ /* 0x000fe200000e0000 */
[----:B------:R-:W-:Y:S01]  /*5ca0*/  BSSY.RECONVERGENT B0, `(.L_x_100) ;  /* 0x0000088000007945 */ /* 0x000fe20003800200 */
[----:B------:R-:W-:Y:S02]  /*5cb0*/  LOP3.LUT R51, R56, 0xffff0000, RZ, 0xc0, !PT ;  /* 0xffff000038337812 */ /* 0x000fe400078ec0ff */
[----:B------:R-:W-:Y:S02]  /*5cc0*/  SHF.L.U32 R52, R57, 0x10, RZ ;  /* 0x0000001039347819 */ /* 0x000fe400000006ff */
[----:B------:R-:W-:Y:S07]  /*5cd0*/  ISETP.NE.AND P0, PT, R102, RZ, PT ;  /* 0x000000ff6600720c */ /* 0x000fee0003f05270 */
[----:B------:R-:W1:Y:S02]  /*5ce0*/  LDTM.x32 R4, tmem[UR4] ;  /* 0x00000004000479ee */ /* 0x000e6400082c0000 */
[C---:B-12---:R-:W-:Y:S01]  /*5cf0*/  FMUL R0, R47.reuse, R4 ;  /* 0x000000042f007220 */ /* 0x046fe20000400000 */
[C---:B------:R-:W-:Y:S01]  /*5d00*/  FMUL R2, R47.reuse, R5 ;  /* 0x000000052f027220 */ /* 0x040fe20000400000 */
[C---:B------:R-:W-:Y:S01]  /*5d10*/  FMUL R4, R47.reuse, R8 ;  /* 0x000000082f047220 */ /* 0x040fe20000400000 */
[C---:B------:R-:W-:Y:S01]  /*5d20*/  FMUL R3, R47.reuse, R6 ;  /* 0x000000062f037220 */ /* 0x040fe20000400000 */
[C---:B------:R-:W-:Y:S01]  /*5d30*/  FMUL R5, R47.reuse, R9 ;  /* 0x000000092f057220 */ /* 0x040fe20000400000 */
[C---:B------:R-:W-:Y:S01]  /*5d40*/  FMUL R8, R47.reuse, R12 ;  /* 0x0000000c2f087220 */ /* 0x040fe20000400000 */
[C---:B------:R-:W-:Y:S01]  /*5d50*/  FMUL R6, R47.reuse, R10 ;  /* 0x0000000a2f067220 */ /* 0x040fe20000400000 */
[C---:B------:R-:W-:Y:S01]  /*5d60*/  FMUL R9, R47.reuse, R13 ;  /* 0x0000000d2f097220 */ /* 0x040fe20000400000 */
[----:B------:R-:W-:Y:S01]  /*5d70*/  FMUL R12, R47, R16 ;  /* 0x000000102f0c7220 */ /* 0x000fe20000400000 */
[----:B------:R-:W-:Y:S01]  /*5d80*/  FFMA R0, R49, R50, R0 ;  /* 0x0000003231007223 */ /* 0x000fe20000000000 */
[C---:B------:R-:W-:Y:S01]  /*5d90*/  FMUL R10, R47.reuse, R14 ;  /* 0x0000000e2f0a7220 */ /* 0x040fe20000400000 */
[C---:B------:R-:W-:Y:S01]  /*5da0*/  FMUL R13, R47.reuse, R17 ;  /* 0x000000112f0d7220 */ /* 0x040fe20000400000 */
[----:B------:R-:W-:Y:S01]  /*5db0*/  FMUL R16, R47, R20 ;  /* 0x000000142f107220 */ /* 0x000fe20000400000 */
[----:B------:R-:W-:Y:S01]  /*5dc0*/  FFMA R2, R49, R51, R2 ;  /* 0x0000003331027223 */ /* 0x000fe20000000002 */
[C---:B------:R-:W-:Y:S01]  /*5dd0*/  FMUL R14, R47.reuse, R18 ;  /* 0x000000122f0e7220 */ /* 0x040fe20000400000 */
        /* <DEDUP_REMOVED lines=8> */
[----:B------:R-:W-:Y:S01]  /*5e60*/  LOP3.LUT R32, R57, 0xffff0000, RZ, 0xc0, !PT ;  /* 0xffff000039207812 */ /* 0x000fe200078ec0ff */
[C---:B------:R-:W-:Y:S01]  /*5e70*/  FMUL R26, R47.reuse, R30 ;  /* 0x0000001e2f1a7220 */ /* 0x040fe20000400000 */
[----:B------:R-:W-:Y:S01]  /*5e80*/  FMUL R29, R47, R33 ;  /* 0x000000212f1d7220 */ /* 0x000fe20000400000 */
[----:B------:R-:W-:Y:S01]  /*5e90*/  SHF.L.U32 R33, R58, 0x10, RZ ;  /* 0x000000103a217819 */ /* 0x000fe200000006ff */
[----:B------:R-:W-:Y:S01]  /*5ea0*/  FFMA R3, R49, R52, R3 ;  /* 0x0000003431037223 */ /* 0x000fe20000000003 */
[----:B------:R-:W-:Y:S01]  /*5eb0*/  F2FP.BF16.F32.PACK_AB R52, R2, R0 ;  /* 0x000000000234723e */ /* 0x000fe200000010ff */
[----:B------:R-:W-:Y:S01]  /*5ec0*/  FMUL R7, R47, R7 ;  /* 0x000000072f077220 */ /* 0x000fe20000400000 */
[----:B------:R-:W-:Y:S01]  /*5ed0*/  SHF.L.U32 R0, R59, 0x10, RZ ;  /* 0x000000103b007819 */ /* 0x000fe200000006ff */
[----:B------:R-:W-:Y:S01]  /*5ee0*/  FMUL R30, R47, R34 ;  /* 0x000000222f1e7220 */ /* 0x000fe20000400000 */
[----:B------:R-:W-:Y:S01]  /*5ef0*/  LOP3.LUT R34, R58, 0xffff0000, RZ, 0xc0, !PT ;  /* 0xffff00003a227812 */ /* 0x000fe200078ec0ff */
[----:B------:R-:W-:Y:S01]  /*5f00*/  FFMA R7, R49, R32, R7 ;  /* 0x0000002031077223 */ /* 0x000fe20000000007 */
[----:B------:R-:W-:Y:S01]  /*5f10*/  LOP3.LUT R2, R59, 0xffff0000, RZ, 0xc0, !PT ;  /* 0xffff00003b027812 */ /* 0x000fe200078ec0ff */
[----:B------:R-:W-:Y:S01]  /*5f20*/  FFMA R4, R49, R33, R4 ;  /* 0x0000002131047223 */ /* 0x000fe20000000004 */
[----:B------:R-:W-:Y:S01]  /*5f30*/  FMUL R11, R47, R11 ;  /* 0x0000000b2f0b7220 */ /* 0x000fe20000400000 */
[----:B------:R-:W-:Y:S01]  /*5f40*/  FFMA R5, R49, R34, R5 ;  /* 0x0000002231057223 */ /* 0x000fe20000000005 */
[----:B------:R-:W-:Y:S01]  /*5f50*/  F2FP.BF16.F32.PACK_AB R53, R7, R3 ;  /* 0x000000030735723e */ /* 0x000fe200000010ff */
[C---:B------:R-:W-:Y:S01]  /*5f60*/  FFMA R6, R49.reuse, R0, R6 ;  /* 0x0000000031067223 */ /* 0x040fe20000000006 */
[C---:B------:R-:W-:Y:S01]  /*5f70*/  SHF.L.U32 R0, R60.reuse, 0x10, RZ ;  /* 0x000000103c007819 */ /* 0x040fe200000006ff */
[----:B------:R-:W-:Y:S01]  /*5f80*/  FFMA R11, R49, R2, R11 ;  /* 0x00000002310b7223 */ /* 0x000fe2000000000b */
[----:B------:R-:W-:Y:S01]  /*5f90*/  LOP3.LUT R2, R60, 0xffff0000, RZ, 0xc0, !PT ;  /* 0xffff00003c027812 */ /* 0x000fe200078ec0ff */
[----:B------:R-:W-:Y:S01]  /*5fa0*/  FMUL R15, R47, R15 ;  /* 0x0000000f2f0f7220 */ /* 0x000fe20000400000 */
[----:B------:R-:W-:Y:S01]  /*5fb0*/  SHF.L.U32 R3, R61, 0x10, RZ ;  /* 0x000000103d037819 */ /* 0x000fe200000006ff */
[----:B------:R-:W-:Y:S01]  /*5fc0*/  FFMA R8, R49, R0, R8 ;  /* 0x0000000031087223 */ /* 0x000fe20000000008 */
[----:B------:R-:W-:Y:S01]  /*5fd0*/  LOP3.LUT R0, R61, 0xffff0000, RZ, 0xc0, !PT ;  /* 0xffff00003d007812 */ /* 0x000fe200078ec0ff */
[C---:B------:R-:W-:Y:S01]  /*5fe0*/  FFMA R9, R49.reuse, R2, R9 ;  /* 0x0000000231097223 */ /* 0x040fe20000000009 */
[C---:B------:R-:W-:Y:S01]  /*5ff0*/  SHF.L.U32 R2, R62.reuse, 0x10, RZ ;  /* 0x000000103e027819 */ /* 0x040fe200000006ff */
[----:B------:R-:W-:Y:S01]  /*6000*/  FFMA R10, R49, R3, R10 ;  /* 0x00000003310a7223 */ /* 0x000fe2000000000a */
[----:B------:R-:W-:Y:S01]  /*6010*/  SHF.L.U32 R3, R63, 0x10, RZ ;  /* 0x000000103f037819 */ /* 0x000fe200000006ff */
[C---:B------:R-:W-:Y:S01]  /*6020*/  FFMA R15, R49.reuse, R0, R15 ;  /* 0x00000000310f7223 */ /* 0x040fe2000000000f */
[----:B------:R-:W-:Y:S01]  /*6030*/  LOP3.LUT R0, R62, 0xffff0000, RZ, 0xc0, !PT ;  /* 0xffff00003e007812 */ /* 0x000fe200078ec0ff */
[----:B------:R-:W-:Y:S01]  /*6040*/  FFMA R12, R49, R2, R12 ;  /* 0x00000002310c7223 */ /* 0x000fe2000000000c */
[C---:B------:R-:W-:Y:S01]  /*6050*/  SHF.L.U32 R2, R68.reuse, 0x10, RZ ;  /* 0x0000001044027819 */ /* 0x040fe200000006ff */
[----:B------:R-:W-:Y:S01]  /*6060*/  FMUL R19, R47, R19 ;  /* 0x000000132f137220 */ /* 0x000fe20000400000 */
[----:B------:R-:W-:Y:S01]  /*6070*/  F2FP.BF16.F32.PACK_AB R54, R5, R4 ;  /* 0x000000040536723e */ /* 0x000fe200000010ff */
[----:B------:R-:W-:Y:S01]  /*6080*/  FFMA R13, R49, R0, R13 ;  /* 0x00000000310d7223 */ /* 0x000fe2000000000d */
[----:B------:R-:W-:Y:S01]  /*6090*/  LOP3.LUT R0, R63, 0xffff0000, RZ, 0xc0, !PT ;  /* 0xffff00003f007812 */ /* 0x000fe200078ec0ff */
[----:B------:R-:W-:Y:S01]  /*60a0*/  FFMA R14, R49, R3, R14 ;  /* 0x00000003310e7223 */ /* 0x000fe2000000000e */
[----:B------:R-:W-:Y:S01]  /*60b0*/  LOP3.LUT R3, R68, 0xffff0000, RZ, 0xc0, !PT ;  /* 0xffff000044037812 */ /* 0x000fe200078ec0ff */
[----:B------:R-:W-:Y:S01]  /*60c0*/  FMUL R23, R47, R23 ;  /* 0x000000172f177220 */ /* 0x000fe20000400000 */
[----:B------:R-:W-:Y:S01]  /*60d0*/  F2FP.BF16.F32.PACK_AB R55, R11, R6 ;  /* 0x000000060b37723e */ /* 0x000fe200000010ff */
[----:B------:R-:W-:Y:S01]  /*60e0*/  FFMA R19, R49, R0, R19 ;  /* 0x0000000031137223 */ /* 0x000fe20000000013 */
[----:B------:R-:W-:Y:S01]  /*60f0*/  SHF.L.U32 R0, R69, 0x10, RZ ;  /* 0x0000001045007819 */ /* 0x000fe200000006ff */
[----:B------:R-:W-:Y:S01]  /*6100*/  FFMA R16, R49, R2, R16 ;  /* 0x0000000231107223 */ /* 0x000fe20000000010 */
[----:B------:R-:W-:Y:S01]  /*6110*/  LOP3.LUT R2, R69, 0xffff0000, RZ, 0xc0, !PT ;  /* 0xffff000045027812 */ /* 0x000fe200078ec0ff */
[----:B------:R-:W-:Y:S01]  /*6120*/  FFMA R17, R49, R3, R17 ;  /* 0x0000000331117223 */ /* 0x000fe20000000011 */
[----:B------:R-:W-:Y:S01]  /*6130*/  SHF.L.U32 R3, R71, 0x10, RZ ;  /* 0x0000001047037819 */ /* 0x000fe200000006ff */
[----:B------:R-:W-:Y:S01]  /*6140*/  FFMA R18, R49, R0, R18 ;  /* 0x0000000031127223 */ /* 0x000fe20000000012 */
[C---:B------:R-:W-:Y:S01]  /*6150*/  SHF.L.U32 R0, R70.reuse, 0x10, RZ ;  /* 0x0000001046007819 */ /* 0x040fe200000006ff */
[----:B------:R1:W-:Y:S01]  /*6160*/  STS.128 [R100], R52 ;  /* 0x0000003464007388 */ /* 0x0003e20000000c00 */
[----:B------:R-:W-:Y:S01]  /*6170*/  F2FP.BF16.F32.PACK_AB R8, R9, R8 ;  /* 0x000000080908723e */ /* 0x000fe200000010ff */
[C---:B------:R-:W-:Y:S01]  /*6180*/  FFMA R23, R49.reuse, R2, R23 ;  /* 0x0000000231177223 */ /* 0x040fe20000000017 */
[----:B------:R-:W-:Y:S01]  /*6190*/  LOP3.LUT R2, R70, 0xffff0000, RZ, 0xc0, !PT ;  /* 0xffff000046027812 */ /* 0x000fe200078ec0ff */
[----:B------:R-:W-:Y:S01]  /*61a0*/  FFMA R20, R49, R0, R20 ;  /* 0x0000000031147223 */ /* 0x000fe20000000014 */
[----:B------:R-:W-:Y:S01]  /*61b0*/  LOP3.LUT R0, R71, 0xffff0000, RZ, 0xc0, !PT ;  /* 0xffff000047007812 */ /* 0x000fe200078ec0ff */
[----:B------:R-:W-:Y:S01]  /*61c0*/  FMUL R27, R47, R27 ;  /* 0x0000001b2f1b7220 */ /* 0x000fe20000400000 */
[----:B------:R-:W-:Y:S01]  /*61d0*/  F2FP.BF16.F32.PACK_AB R9, R15, R10 ;  /* 0x0000000a0f09723e */ /* 0x000fe200000010ff */
[C---:B------:R-:W-:Y:S01]  /*61e0*/  FFMA R21, R49.reuse, R2, R21 ;  /* 0x0000000231157223 */ /* 0x040fe20000000015 */
[C---:B------:R-:W-:Y:S01]  /*61f0*/  FFMA R22, R49.reuse, R3, R22 ;  /* 0x0000000331167223 */ /* 0x040fe20000000016 */
[----:B------:R-:W-:Y:S01]  /*6200*/  FFMA R27, R49, R0, R27 ;  /* 0x00000000311b7223 */ /* 0x000fe2000000001b */
[C---:B------:R-:W-:Y:S01]  /*6210*/  SHF.L.U32 R2, R76.reuse, 0x10, RZ ;  /* 0x000000104c027819 */ /* 0x040fe200000006ff */
[C---:B------:R-:W-:Y:S01]  /*6220*/  FMUL R31, R47.reuse, R31 ;  /* 0x0000001f2f1f7220 */ /* 0x040fe20000400000 */
[----:B------:R-:W-:Y:S01]  /*6230*/  LOP3.LUT R0, R76, 0xffff0000, RZ, 0xc0, !PT ;  /* 0xffff00004c007812 */ /* 0x000fe200078ec0ff */
[----:B------:R-:W-:Y:S01]  /*6240*/  FMUL R35, R47, R35 ;  /* 0x000000232f237220 */ /* 0x000fe20000400000 */
[----:B------:R-:W-:Y:S01]  /*6250*/  SHF.L.U32 R3, R77, 0x10, RZ ;  /* 0x000000104d037819 */ /* 0x000fe200000006ff */
[----:B------:R-:W-:Y:S01]  /*6260*/  FFMA R24, R49, R2, R24 ;  /* 0x0000000231187223 */ /* 0x000fe20000000018 */
[----:B------:R-:W-:Y:S01]  /*6270*/  F2FP.BF16.F32.PACK_AB R10, R13, R12 ;  /* 0x0000000c0d0a723e */ /* 0x000fe200000010ff */
[----:B------:R-:W-:Y:S01]  /*6280*/  FFMA R25, R49, R0, R25 ;  /* 0x0000000031197223 */ /* 0x000fe20000000019 */
[----:B------:R-:W-:Y:S01]  /*6290*/  F2FP.BF16.F32.PACK_AB R11, R19, R14 ;  /* 0x0000000e130b723e */ /* 0x000fe200000010ff */
[----:B------:R-:W-:Y:S01]  /*62a0*/  FFMA R26, R49, R3, R26 ;  /* 0x00000003311a7223 */ /* 0x000fe2000000001a */
[----:B------:R-:W-:Y:S02]  /*62b0*/  LOP3.LUT R0, R77, 0xffff0000, RZ, 0xc0, !PT ;  /* 0xffff00004d007812 */ /* 0x000fe400078ec0ff */
[C---:B------:R-:W-:Y:S01]  /*62c0*/  SHF.L.U32 R2, R78.reuse, 0x10, RZ ;  /* 0x000000104e027819 */ /* 0x040fe200000006ff */
[----:B------:R1:W-:Y:S01]  /*62d0*/  STS.128 [R99+0x10], R8 ;  /* 0x0000100863007388 */ /* 0x0003e20000000c00 */
[----:B------:R-:W-:Y:S01]  /*62e0*/  LOP3.LUT R3, R78, 0xffff0000, RZ, 0xc0, !PT ;  /* 0xffff00004e037812 */ /* 0x000fe200078ec0ff */
[----:B------:R-:W-:Y:S01]  /*62f0*/  FFMA R31, R49, R0, R31 ;  /* 0x00000000311f7223 */ /* 0x000fe2000000001f */
[----:B------:R-:W-:Y:S01]  /*6300*/  SHF.L.U32 R4, R79, 0x10, RZ ;  /* 0x000000104f047819 */ /* 0x000fe200000006ff */
[----:B------:R-:W-:Y:S01]  /*6310*/  FFMA R28, R49, R2, R28 ;  /* 0x00000002311c7223 */ /* 0x000fe2000000001c */
[----:B------:R-:W-:Y:S01]  /*6320*/  F2FP.BF16.F32.PACK_AB R16, R17, R16 ;  /* 0x000000101110723e */ /* 0x000fe200000010ff */
[----:B------:R-:W-:Y:S01]  /*6330*/  FFMA R29, R49, R3, R29 ;  /* 0x00000003311d7223 */ /* 0x000fe2000000001d */
[----:B------:R-:W-:Y:S01]  /*6340*/  LOP3.LUT R5, R79, 0xffff0000, RZ, 0xc0, !PT ;  /* 0xffff00004f057812 */ /* 0x000fe200078ec0ff */
[----:B------:R-:W-:Y:S01]  /*6350*/  FFMA R30, R49, R4, R30 ;  /* 0x00000004311e7223 */ /* 0x000fe2000000001e */
[----:B------:R-:W-:Y:S02]  /*6360*/  F2FP.BF16.F32.PACK_AB R17, R23, R18 ;  /* 0x000000121711723e */ /* 0x000fe400000010ff */
[----:B------:R-:W-:Y:S01]  /*6370*/  F2FP.BF16.F32.PACK_AB R18, R21, R20 ;  /* 0x000000141512723e */ /* 0x000fe200000010ff */
[----:B------:R-:W-:Y:S01]  /*6380*/  FFMA R35, R49, R5, R35 ;  /* 0x0000000531237223 */ /* 0x000fe20000000023 */
[----:B------:R-:W-:Y:S02]  /*6390*/  F2FP.BF16.F32.PACK_AB R19, R27, R22 ;  /* 0x000000161b13723e */ /* 0x000fe400000010ff */
[----:B------:R-:W-:Y:S02]  /*63a0*/  F2FP.BF16.F32.PACK_AB R24, R25, R24 ;  /* 0x000000181918723e */ /* 0x000fe400000010ff */
[----:B------:R-:W-:Y:S01]  /*63b0*/  F2FP.BF16.F32.PACK_AB R25, R31, R26 ;  /* 0x0000001a1f19723e */ /* 0x000fe200000010ff */
[----:B------:R1:W-:Y:S01]  /*63c0*/  STS.128 [R98+0x20], R16 ;  /* 0x0000201062007388 */ /* 0x0003e20000000c00 */
[----:B------:R-:W-:Y:S02]  /*63d0*/  F2FP.BF16.F32.PACK_AB R26, R29, R28 ;  /* 0x0000001c1d1a723e */ /* 0x000fe400000010ff */
[----:B------:R-:W-:Y:S05]  /*63e0*/  F2FP.BF16.F32.PACK_AB R27, R35, R30 ;  /* 0x0000001e231b723e */ /* 0x000fea00000010ff */
[----:B------:R1:W-:Y:S01]  /*63f0*/  STS.128 [R106+0x30], R24 ;  /* 0x000030186a007388 */ /* 0x0003e20000000c00 */
[----:B------:R-:W-:Y:S01]  /*6400*/  @!PT LDS RZ, [RZ] ;  /* 0x00000000fffff984 */ /* 0x000fe20000000800 */
[----:B------:R-:W-:Y:S01]  /*6410*/  @!PT LDS RZ, [RZ] ;  /* 0x00000000fffff984 */ /* 0x000fe20000000800 */
[----:B------:R-:W-:Y:S01]  /*6420*/  @!PT LDS RZ, [RZ] ;  /* 0x00000000fffff984 */ /* 0x000fe20000000800 */
[----:B------:R-:W-:Y:S01]  /*6430*/  @!PT LDS RZ, [RZ] ;  /* 0x00000000fffff984 */ /* 0x000fe20000000800 */
[----:B------:R2:W-:Y:S07]  /*6440*/  MEMBAR.ALL.CTA ;  /* 0x0000000000007992 */ /* 0x0005ee0000008000 */
[----:B--2---:R-:W2:Y:S02]  /*6450*/  FENCE.VIEW.ASYNC.S ;  /* 0x00000000000073c6 */ /* 0x004ea40000000000 */
[----:B--2---:R-:W-:Y:S06]  /*6460*/  BAR.SYNC.DEFER_BLOCKING 0x1, 0x80 ;  /* 0x0042000000007b1d */ /* 0x004fec0000010000 */
[----:B------:R-:W-:Y:S05]  /*6470*/  @P0 BRA `(.L_x_101) ;  /* 0x0000000000280947 */ /* 0x000fea0003800000 */
[----:B------:R-:W-:Y:S02]  /*6480*/  UIADD3 UR4, UPT, UPT, UR48, 0x200, URZ ;  /* 0x0000020030047890 */ /* 0x000fe4000fffe0ff */
[----:B------:R-:W-:Y:S01]  /*6490*/  UIADD3 UR6, UP0, UPT, UR52, 0x680, URZ ;  /* 0x0000068034067890 */ /* 0x000fe2000ff1e0ff */
[----:B------:R-:W-:Y:S03]  /*64a0*/  UMOV UR43, UR36 ;  /* 0x00000024002b7c82 */ /* 0x000fe60008000000 */
[----:B------:R-:W-:Y:S01]  /*64b0*/  MOV R93, UR4 ;  /* 0x00000004005d7c02 */ /* 0x000fe20008000f00 */
[----:B------:R-:W-:Y:S03]  /*64c0*/  UIADD3.X UR7, UPT, UPT, URZ, UR53, URZ, UP0, !UPT ;  /* 0x00000035ff077290 */ /* 0x000fe600087fe4ff */
[----:B------:R-:W-:Y:S11]  /*64d0*/  R2UR UR40, R93 ;  /* 0x000000005d2872ca */ /* 0x000ff600000e0000 */
[----:B------:R-:W-:Y:S02]  /*64e0*/  @!UPT UIADD3 URZ, UPT, UPT, URZ, URZ, URZ ;  /* 0x000000fffffff290 */ /* 0x000fe4000fffe0ff */
[----:B------:R2:W-:Y:S01]  /*64f0*/  UTMASTG.3D [UR40], [UR6] ;  /* 0x00000028060073b5 */ /* 0x0005e20008010000 */
[----:B------:R0:W-:Y:S01]  /*6500*/  UTMACMDFLUSH ;  /* 0x00000000000079b7 */ /* 0x0001e20000000000 */
[----:B--2---:R-:W-:Y:S04]  /*6510*/  DEPBAR.LE SB0, 0x1 ;  /* 0x000080400000791a */ /* 0x004fe80000000000 */
.L_x_101:
[----:B------:R-:W-:Y:S05]  /*6520*/  BSYNC.RECONVERGENT B0 ;  /* 0x0000000000007941 */ /* 0x000fea0003800200 */
.L_x_100:
[----:B------:R-:W-:Y:S01]  /*6530*/  BAR.SYNC.DEFER_BLOCKING 0x1, 0x80 ;  /* 0x0042000000007b1d */ /* 0x000fe20000010000 */
[----:B------:R-:W-:Y:S01]  /*6540*/  ISETP.NE.AND P1, PT, R107, RZ, PT ;  /* 0x000000ff6b00720c */ /* 0x000fe20003f25270 */
[----:B------:R-:W-:Y:S01]  /*6550*/  UISETP.NE.AND UP0, UPT, UR49, URZ, UPT ;  /* 0x000000ff3100728c */ /* 0x000fe2000bf05270 */
[----:B------:R-:W-:Y:S11]  /*6560*/  LEA R2, R65, UR48, 0x3 ;  /* 0x0000003041027c11 */ /* 0x000ff6000f8e18ff */
[----:B------:R-:W-:Y:S01]  /*6570*/  @P1 SHF.L.U32 R3, R97, 0x1f, RZ ;  /* 0x0000001f61031819 */ /* 0x000fe200000006ff */
[----:B------:R-:W-:Y:S06]  /*6580*/  BRA.U !UP0, `(.L_x_102) ;  /* 0x0000000108247547 */ /* 0x000fec000b800000 */
[----:B------:R-:W-:Y:S01]  /*6590*/  IMAD.U32 R4, RZ, RZ, UR51 ;  /* 0x00000033ff047e24 */ /* 0x000fe2000f8e00ff */
[----:B------:R-:W-:Y:S01]  /*65a0*/  MOV R0, UR37 ;  /* 0x0000002500007c02 */ /* 0x000fe20008000f00 */
[----:B------:R-:W-:Y:S03]  /*65b0*/  UIADD3 UR51, UPT, UPT, UR51, 0x1, URZ ;  /* 0x0000000133337890 */ /* 0x000fe6000fffe0ff */
[----:B------:R-:W-:Y:S01]  /*65c0*/  @P1 LEA R4, R4, UR48, 0x3 ;  /* 0x0000003004041c11 */ /* 0x000fe2000f8e18ff */
[----:B------:R-:W-:Y:S04]  /*65d0*/  UISETP.NE.AND UP0, UPT, UR51, 0x4, UPT ;  /* 0x000000043300788c */ /* 0x000fe8000bf05270 */
[----:B------:R-:W-:Y:S01]  /*65e0*/  @P1 VIADD R4, R4, 0x80 ;  /* 0x0000008004041836 */ /* 0x000fe20000000000 */
[----:B------:R-:W-:Y:S04]  /*65f0*/  USEL UR51, UR51, URZ, UP0 ;  /* 0x000000ff33337287 */ /* 0x000fe80008000000 */
[----:B------:R-:W-:Y:S04]  /*6600*/  @P1 PRMT R0, R0, 0x654, R4 ;  /* 0x0000065400001816 */ /* 0x000fe80000000004 */
[----:B------:R2:W-:Y:S04]  /*6610*/  @P1 SYNCS.ARRIVE.TRANS64.RED.A1T0 RZ, [R0+URZ], RZ ;  /* 0x000000ff00ff19a7 */ /* 0x0005e800081004ff */
.L_x_102:
[----:B------:R-:W4:Y:S01]  /*6620*/  @P1 SYNCS.PHASECHK.TRANS64.TRYWAIT P0, [R2+URZ+0x60], R3 ;  /* 0x00006003020015a7 */ /* 0x000f2200080011ff */
[----:B------:R-:W-:Y:S01]  /*6630*/  BSSY B1, `(.L_x_103) ;  /* 0x0000016000017945 */ /* 0x000fe20003800000 */
[----:B----4-:R-:W-:Y:S03]  /*6640*/  @P1 SEL R66, RZ, 0x1, !P0 ;  /* 0x00000001ff421807 */ /* 0x010fe60004000000 */
[----:B------:R-:W-:Y:S05]  /*6650*/  @!P1 BRA `(.L_x_104) ;  /* 0x00000000004c9947 */ /* 0x000fea0003800000 */
[----:B------:R-:W-:Y:S01]  /*6660*/  ISETP.NE.AND P0, PT, R66, RZ, PT ;  /* 0x000000ff4200720c */ /* 0x000fe20003f05270 */
[----:B------:R-:W-:Y:S01]  /*6670*/  BSSY B0, `(.L_x_105) ;  /* 0x000000b000007945 */ /* 0x000fe20003800000 */
[----:B------:R-:W-:Y:S11]  /*6680*/  ISETP.NE.AND P1, PT, R67, RZ, PT ;  /* 0x000000ff4300720c */ /* 0x000ff60003f25270 */
[----:B------:R-:W-:Y:S02]  /*6690*/  @!UPT UIADD3 URZ, UPT, UPT, URZ, URZ, URZ ;  /* 0x000000fffffff290 */ /* 0x000fe4000fffe0ff */
[C---:B------:R-:W-:Y:S01]  /*66a0*/  @P1 IMAD R6, R65.reuse, 0x2000, R100 ;  /* 0x0000200041061824 */ /* 0x040fe200078e0264 */
[C---:B------:R-:W-:Y:S01]  /*66b0*/  @P1 LEA R4, R65.reuse, R98, 0xd ;  /* 0x0000006241041211 */ /* 0x040fe200078e68ff */
[C---:B------:R-:W-:Y:S02]  /*66c0*/  @P1 IMAD R5, R65.reuse, 0x2000, R99 ;  /* 0x0000200041051824 */ /* 0x040fe400078e0263 */
[----:B------:R-:W-:Y:S01]  /*66d0*/  @P1 IMAD R3, R65, 0x2000, R106 ;  /* 0x0000200041031824 */ /* 0x000fe200078e026a */
[----:B------:R-:W-:Y:S06]  /*66e0*/  @P0 BRA `(.L_x_106) ;  /* 0x00000000000c0947 */ /* 0x000fec0003800000 */
[----:B--2---:R-:W-:Y:S04]  /*66f0*/  SHF.L.U32 R0, R97, 0x1f, RZ ;  /* 0x0000001f61007819 */ /* 0x004fe800000006ff */
[----:B------:R-:W2:Y:S02]  /*6700*/  SYNCS.PHASECHK.TRANS64.TRYWAIT P0, [R2+URZ+0x60], R0 ;  /* 0x00006000020075a7 */ /* 0x000ea400080011ff */
[----:B--2---:R-:W-:Y:S05]  /*6710*/  @!P0 BRA `(.L_x_107) ;  /* 0x0000003000948947 */ /* 0x004fea0003800000 */
.L_x_106:
[----:B------:R-:W-:Y:S05]  /*6720*/  BSYNC B0 ;  /* 0x0000000000007941 */ /* 0x000fea0003800000 */
.L_x_105:
[----:B------:R-:W-:Y:S02]  /*6730*/  ISETP.NE.AND P0, PT, R67, RZ, PT ;  /* 0x000000ff4300720c */ /* 0x000fe40003f05270 */
[----:B------:R-:W-:Y:S11]  /*6740*/  IADD3 R65, PT, PT, R65, 0x1, RZ ;  /* 0x0000000141417810 */ /* 0x000ff60007ffe0ff */
[----:B------:R4:W1:Y:S04]  /*6750*/  @P0 LDS.128 R56, [R6] ;  /* 0x0000000006380984 */ /* 0x0008680000000c00 */
[----:B------:R4:W1:Y:S04]  /*6760*/  @P0 LDS.128 R60, [R5+0x10] ;  /* 0x00001000053c0984 */ /* 0x0008680000000c00 */
[----:B------:R4:W1:Y:S04]  /*6770*/  @P0 LDS.128 R68, [R4+0x20] ;  /* 0x0000200004440984 */ /* 0x0008680000000c00 */
[----:B------:R4:W1:Y:S02]  /*6780*/  @P0 LDS.128 R76, [R3+0x30] ;  /* 0x00003000034c0984 */ /* 0x0008640000000c00 */
.L_x_104:
[----:B------:R-:W-:Y:S05]  /*6790*/  BSYNC B1 ;  /* 0x0000000000017941 */ /* 0x000fea0003800000 */
.L_x_103:
[----:B--2---:R-:W-:Y:S05]  /*67a0*/  VIADD R0, R48, 0x20 ;  /* 0x0000002030007836 */ /* 0x004fea0000000000 */
[----:B------:R-:W-:Y:S04]  /*67b0*/  SHF.R.U32.HI R0, RZ, 0x15, R0 ;  /* 0x00000015ff007819 */ /* 0x000fe80000011600 */
[----:B------:R-:W-:Y:S11]  /*67c0*/  LOP3.LUT P0, RZ, R0, 0x3, R92, 0x48, !PT ;  /* 0x0000000300ff7812 */ /* 0x000ff6000780485c */
[----:B------:R-:W-:Y:S02]  /*67d0*/  @!UPT UIADD3 URZ, UPT, UPT, URZ, URZ, URZ ;  /* 0x000000fffffff290 */ /* 0x000fe4000fffe0ff */
[----:B------:R-:W-:Y:S05]  /*67e0*/  @!P0 BRA `(.L_x_108) ;  /* 0x0000000000408947 */ /* 0x000fea0003800000 */
[----:B------:R-:W2:Y:S01]  /*67f0*/  LDCU.64 UR8, c[0x4][0x70] ;  /* 0x01000e00ff0877ac */ /* 0x000ea20008000a00 */
[----:B----4-:R-:W-:Y:S01]  /*6800*/  MOV R3, 0x0 ;  /* 0x0000000000037802 */ /* 0x010fe20000000f00 */
[----:B------:R-:W-:Y:S02]  /*6810*/  HFMA2 R12, -RZ, RZ, 0, 5.9604644775390625e-08 ;  /* 0x00000001ff0c7431 */ /* 0x000fe400000001ff */
[----:B-1----:R-:W-:Y:S02]  /*6820*/  IMAD.MOV.U32 R8, RZ, RZ, 0x192 ;  /* 0x00000192ff087424 */ /* 0x002fe400078e00ff */
[----:B------:R-:W-:Y:S01]  /*6830*/  IMAD.MOV.U32 R13, RZ, RZ, RZ ;  /* 0x000000ffff0d7224 */ /* 0x000fe200078e00ff */
[----:B------:R-:W1:Y:S01]  /*6840*/  LDCU.64 UR6, c[0x4][0x78] ;  /* 0x01000f00ff0677ac */ /* 0x000e620008000a00 */
[----:B------:R-:W4:Y:S01]  /*6850*/  LDC.64 R2, c[0x4][R3] ;  /* 0x0100000003027b82 */ /* 0x000f220000000a00 */
[----:B------:R-:W5:Y:S01]  /*6860*/  LDCU.64 UR4, c[0x4][0x10] ;  /* 0x01000200ff0477ac */ /* 0x000f620008000a00 */
[----:B--2---:R-:W-:Y:S01]  /*6870*/  MOV R5, UR9 ;  /* 0x0000000900057c02 */ /* 0x004fe20008000f00 */
[----:B------:R-:W-:Y:S01]  /*6880*/  IMAD.U32 R4, RZ, RZ, UR8 ;  /* 0x00000008ff047e24 */ /* 0x000fe2000f8e00ff */
[----:B-1----:R-:W-:Y:S01]  /*6890*/  MOV R7, UR7 ;  /* 0x0000000700077c02 */ /* 0x002fe20008000f00 */
[----:B------:R-:W-:Y:S01]  /*68a0*/  IMAD.U32 R6, RZ, RZ, UR6 ;  /* 0x00000006ff067e24 */ /* 0x000fe2000f8e00ff */
[----:B-----5:R-:W-:Y:S01]  /*68b0*/  MOV R11, UR5 ;  /* 0x00000005000b7c02 */ /* 0x020fe20008000f00 */
[----:B------:R-:W-:Y:S02]  /*68c0*/  IMAD.U32 R10, RZ, RZ, UR4 ;  /* 0x00000004ff0a7e24 */ /* 0x000fe4000f8e00ff */
[----:B------:R-:W-:Y:S07]  /*68d0*/  LEPC R20, `(.L_x_108) ;  /* 0x000000001014794e */ /* 0x000fee0000000000 */
[----:B---34-:R-:W-:Y:S05]  /*68e0*/  CALL.ABS.NOINC R2 ;  /* 0x0000000002007343 */ /* 0x018fea0003c00000 */
.L_x_108:
[----:B------:R-:W-:Y:S01]  /*68f0*/  ISETP.NE.AND P6, PT, R107, RZ, PT ;  /* 0x000000ff6b00720c */ /* 0x000fe20003fc5270 */
[----:B------:R-:W-:Y:S05]  /*6900*/  WARPSYNC.ALL ;  /* 0x0000000000007948 */ /* 0x000fea0003800000 */
[----:B------:R-:W-:Y:S01]  /*6910*/  R2UR UR4, R48 ;  /* 0x00000000300472ca */ /* 0x000fe200000e0000 */
[----:B------:R-:W-:Y:S01]  /*6920*/  BSSY.RECONVERGENT B0, `(.L_x_109) ;  /* 0x000008f000007945 */ /* 0x000fe20003800200 */
[----:B------:R-:W-:Y:S02]  /*6930*/  MOV R50, UR51 ;  /* 0x0000003300327c02 */ /* 0x000fe40008000f00 */
[----:B-1--4-:R-:W-:Y:S02]  /*6940*/  SHF.L.U32 R3, R56, 0x10, RZ ;  /* 0x0000001038037819 */ /* 0x012fe400000006ff */
[----:B------:R-:W-:Y:S02]  /*6950*/  MOV R72, UR37 ;  /* 0x0000002500487c02 */ /* 0x000fe40008000f00 */
[----:B------:R-:W-:Y:S02]  /*6960*/  @P6 LEA R50, R50, UR48, 0x3 ;  /* 0x0000003032326c11 */ /* 0x000fe4000f8e18ff */
[C---:B------:R-:W-:Y:S02]  /*6970*/  LOP3.LUT R51, R57.reuse, 0xffff0000, RZ, 0xc0, !PT ;  /* 0xffff000039337812 */ /* 0x040fe400078ec0ff */
[----:B------:R-:W-:Y:S01]  /*6980*/  @P6 IADD3 R50, PT, PT, R50, 0x80, RZ ;  /* 0x0000008032326810 */ /* 0x000fe20007ffe0ff */
[----:B------:R-:W1:Y:S01]  /*6990*/  LDTM.x32 R4, tmem[UR4+0x20] ;  /* 0x00002004000479ee */ /* 0x000e6200082c0000 */
[----:B------:R-:W-:Y:S02]  /*69a0*/  ISETP.NE.AND P0, PT, R102, RZ, PT ;  /* 0x000000ff6600720c */ /* 0x000fe40003f05270 */
[----:B------:R-:W-:Y:S02]  /*69b0*/  @P6 PRMT R72, R72, 0x654, R50 ;  /* 0x0000065448486816 */ /* 0x000fe40000000032 */
[----:B------:R-:W-:Y:S01]  /*69c0*/  SHF.L.U32 R50, R57, 0x10, RZ ;  /* 0x0000001039327819 */ /* 0x000fe200000006ff */
[C---:B-1----:R-:W-:Y:S01]  /*69d0*/  FMUL R0, R47.reuse, R4 ;  /* 0x000000042f007220 */ /* 0x042fe20000400000 */
[----:B------:R-:W-:Y:S01]  /*69e0*/  LOP3.LUT R4, R56, 0xffff0000, RZ, 0xc0, !PT ;  /* 0xffff000038047812 */ /* 0x000fe200078ec0ff */
[C---:B------:R-:W-:Y:S01]  /*69f0*/  FMUL R2, R47.reuse, R5 ;  /* 0x000000052f027220 */ /* 0x040fe20000400000 */
[----:B------:R-:W-:Y:S01]  /*6a00*/  FMUL R7, R47, R7 ;  /* 0x000000072f077220 */ /* 0x000fe20000400000 */
[----:B------:R-:W-:Y:S01]  /*6a10*/  FFMA R0, R49, R3, R0 ;  /* 0x0000000331007223 */ /* 0x000fe20000000000 */
[----:B------:R-:W-:Y:S01]  /*6a20*/  FMUL R3, R47, R6 ;  /* 0x000000062f037220 */ /* 0x000fe20000400000 */
[----:B------:R-:W-:Y:S01]  /*6a30*/  FFMA R2, R49, R4, R2 ;  /* 0x0000000431027223 */ /* 0x000fe20000000002 */
[C---:B------:R-:W-:Y:S01]  /*6a40*/  FMUL R4, R47.reuse, R8 ;  /* 0x000000082f047220 */ /* 0x040fe20000400000 */
[C---:B------:R-:W-:Y:S01]  /*6a50*/  FMUL R8, R47.reuse, R12 ;  /* 0x0000000c2f087220 */ /* 0x040fe20000400000 */
[C---:B------:R-:W-:Y:S01]  /*6a60*/  FMUL R12, R47.reuse, R16 ;  /* 0x000000102f0c7220 */ /* 0x040fe20000400000 */
[C---:B------:R-:W-:Y:S01]  /*6a70*/  FMUL R16, R47.reuse, R20 ;  /* 0x000000142f107220 */ /* 0x040fe20000400000 */
[----:B------:R-:W-:Y:S01]  /*6a80*/  F2FP.BF16.F32.PACK_AB R52, R2, R0 ;  /* 0x000000000234723e */ /* 0x000fe200000010ff */
[C---:B------:R-:W-:Y:S01]  /*6a90*/  FMUL R20, R47.reuse, R24 ;  /* 0x000000182f147220 */ /* 0x040fe20000400000 */
[C---:B------:R-:W-:Y:S01]  /*6aa0*/  LOP3.LUT R0, R58.reuse, 0xffff0000, RZ, 0xc0, !PT ;  /* 0xffff00003a007812 */ /* 0x040fe200078ec0ff */
[----:B------:R-:W-:Y:S01]  /*6ab0*/  FMUL R24, R47, R28 ;  /* 0x0000001c2f187220 */ /* 0x000fe20000400000 */
[----:B------:R-:W-:Y:S01]  /*6ac0*/  SHF.L.U32 R2, R59, 0x10, RZ ;  /* 0x000000103b027819 */ /* 0x000fe200000006ff */
[C---:B------:R-:W-:Y:S01]  /*6ad0*/  FMUL R28, R47.reuse, R32 ;  /* 0x000000202f1c7220 */ /* 0x040fe20000400000 */
[----:B------:R-:W-:Y:S01]  /*6ae0*/  SHF.L.U32 R32, R58, 0x10, RZ ;  /* 0x000000103a207819 */ /* 0x000fe200000006ff */
[----:B------:R-:W-:Y:S01]  /*6af0*/  FMUL R5, R47, R9 ;  /* 0x000000092f057220 */ /* 0x000fe20000400000 */
[C---:B------:R-:W-:Y:S01]  /*6b00*/  FFMA R3, R49.reuse, R50, R3 ;  /* 0x0000003231037223 */ /* 0x040fe20000000003 */
[----:B------:R-:W-:Y:S01]  /*6b10*/  FFMA R7, R49, R51, R7 ;  /* 0x0000003331077223 */ /* 0x000fe20000000007 */
[----:B------:R-:W-:Y:S01]  /*6b20*/  FMUL R6, R47, R10 ;  /* 0x0000000a2f067220 */ /* 0x000fe20000400000 */
[----:B------:R-:W-:Y:S01]  /*6b30*/  FFMA R4, R49, R32, R4 ;  /* 0x0000002031047223 */ /* 0x000fe20000000004 */
[----:B------:R-:W-:Y:S01]  /*6b40*/  LOP3.LUT R32, R59, 0xffff0000, RZ, 0xc0, !PT ;  /* 0xffff00003b207812 */ /* 0x000fe200078ec0ff */
[----:B------:R-:W-:Y:S01]  /*6b50*/  FFMA R5, R49, R0, R5 ;  /* 0x0000000031057223 */ /* 0x000fe20000000005 */
[C---:B------:R-:W-:Y:S01]  /*6b60*/  SHF.L.U32 R0, R60.reuse, 0x10, RZ ;  /* 0x000000103c007819 */ /* 0x040fe200000006ff */
[----:B------:R-:W-:Y:S01]  /*6b70*/  FMUL R11, R47, R11 ;  /* 0x0000000b2f0b7220 */ /* 0x000fe20000400000 */
[----:B------:R-:W-:Y:S01]  /*6b80*/  F2FP.BF16.F32.PACK_AB R53, R7, R3 ;  /* 0x000000030735723e */ /* 0x000fe200000010ff */
[C---:B------:R-:W-:Y:S01]  /*6b90*/  FFMA R6, R49.reuse, R2, R6 ;  /* 0x0000000231067223 */ /* 0x040fe20000000006 */
[----:B------:R-:W-:Y:S01]  /*6ba0*/  LOP3.LUT R2, R60, 0xffff0000, RZ, 0xc0, !PT ;  /* 0xffff00003c027812 */ /* 0x000fe200078ec0ff */
[----:B------:R-:W-:Y:S01]  /*6bb0*/  FFMA R11, R49, R32, R11 ;  /* 0x00000020310b7223 */ /* 0x000fe2000000000b */
[----:B------:R-:W-:Y:S01]  /*6bc0*/  SHF.L.U32 R3, R61, 0x10, RZ ;  /* 0x000000103d037819 */ /* 0x000fe200000006ff */
[----:B------:R-:W-:Y:S01]  /*6bd0*/  FFMA R8, R49, R0, R8 ;  /* 0x0000000031087223 */ /* 0x000fe20000000008 */
[----:B------:R-:W-:Y:S01]  /*6be0*/  LOP3.LUT R0, R61, 0xffff0000, RZ, 0xc0, !PT ;  /* 0xffff00003d007812 */ /* 0x000fe200078ec0ff */
[----:B------:R-:W-:Y:S01]  /*6bf0*/  FMUL R9, R47, R13 ;  /* 0x0000000d2f097220 */ /* 0x000fe20000400000 */
[----:B------:R-:W-:Y:S01]  /*6c00*/  F2FP.BF16.F32.PACK_AB R54, R5, R4 ;  /* 0x000000040536723e */ /* 0x000fe200000010ff */
[----:B------:R-:W-:Y:S01]  /*6c10*/  FMUL R10, R47, R14 ;  /* 0x0000000e2f0a7220 */ /* 0x000fe20000400000 */
[----:B------:R-:W-:Y:S01]  /*6c20*/  F2FP.BF16.F32.PACK_AB R55, R11, R6 ;  /* 0x000000060b37723e */ /* 0x000fe200000010ff */
[----:B------:R-:W-:Y:S01]  /*6c30*/  FMUL R15, R47, R15 ;  /* 0x0000000f2f0f7220 */ /* 0x000fe20000400000 */
[----:B------:R-:W-:Y:S01]  /*6c40*/  SHF.L.U32 R4, R77, 0x10, RZ ;  /* 0x000000104d047819 */ /* 0x000fe200000006ff */
[C---:B------:R-:W-:Y:S01]  /*6c50*/  FFMA R9, R49.reuse, R2, R9 ;  /* 0x0000000231097223 */ /* 0x040fe20000000009 */
[C---:B------:R-:W-:Y:S01]  /*6c60*/  SHF.L.U32 R2, R62.reuse, 0x10, RZ ;  /* 0x000000103e027819 */ /* 0x040fe200000006ff */
[C---:B------:R-:W-:Y:S01]  /*6c70*/  FFMA R10, R49.reuse, R3, R10 ;  /* 0x00000003310a7223 */ /* 0x040fe2000000000a */
[----:B------:R-:W-:Y:S01]  /*6c80*/  LOP3.LUT R3, R62, 0xffff0000, RZ, 0xc0, !PT ;  /* 0xffff00003e037812 */ /* 0x000fe200078ec0ff */
[----:B------:R-:W-:Y:S01]  /*6c90*/  FFMA R15, R49, R0, R15 ;  /* 0x00000000310f7223 */ /* 0x000fe2000000000f */
[----:B------:R-:W-:Y:S01]  /*6ca0*/  SHF.L.U32 R0, R63, 0x10, RZ ;  /* 0x000000103f007819 */ /* 0x000fe200000006ff */
[----:B------:R-:W-:Y:S01]  /*6cb0*/  FMUL R13, R47, R17 ;  /* 0x000000112f0d7220 */ /* 0x000fe20000400000 */
[----:B------:R-:W-:Y:S01]  /*6cc0*/  F2FP.BF16.F32.PACK_AB R8, R9, R8 ;  /* 0x000000080908723e */ /* 0x000fe200000010ff */
[----:B------:R-:W-:Y:S01]  /*6cd0*/  FMUL R14, R47, R18 ;  /* 0x000000122f0e7220 */ /* 0x000fe20000400000 */
[----:B------:R-:W-:Y:S01]  /*6ce0*/  F2FP.BF16.F32.PACK_AB R9, R15, R10 ;  /* 0x0000000a0f09723e */ /* 0x000fe200000010ff */
[----:B------:R-:W-:Y:S01]  /*6cf0*/  FFMA R12, R49, R2, R12 ;  /* 0x00000002310c7223 */ /* 0x000fe2000000000c */
[----:B------:R-:W-:Y:S01]  /*6d00*/  LOP3.LUT R2, R63, 0xffff0000, RZ, 0xc0, !PT ;  /* 0xffff00003f027812 */ /* 0x000fe200078ec0ff */
[----:B------:R-:W-:Y:S01]  /*6d10*/  FFMA R13, R49, R3, R13 ;  /* 0x00000003310d7223 */ /* 0x000fe2000000000d */
[----:B------:R-:W-:Y:S01]  /*6d20*/  SHF.L.U32 R3, R69, 0x10, RZ ;  /* 0x0000001045037819 */ /* 0x000fe200000006ff */
[----:B------:R-:W-:Y:S01]  /*6d30*/  FFMA R14, R49, R0, R14 ;  /* 0x00000000310e7223 */ /* 0x000fe2000000000e */
[C---:B------:R-:W-:Y:S01]  /*6d40*/  SHF.L.U32 R0, R68.reuse, 0x10, RZ ;  /* 0x0000001044007819 */ /* 0x040fe200000006ff */
[----:B------:R-:W-:Y:S01]  /*6d50*/  FMUL R19, R47, R19 ;  /* 0x000000132f137220 */ /* 0x000fe20000400000 */
[----:B------:R-:W-:Y:S01]  /*6d60*/  F2FP.BF16.F32.PACK_AB R10, R13, R12 ;  /* 0x0000000c0d0a723e */ /* 0x000fe200000010ff */
[----:B------:R-:W-:Y:S01]  /*6d70*/  FMUL R17, R47, R21 ;  /* 0x000000152f117220 */ /* 0x000fe20000400000 */
[----:B------:R-:W-:Y:S01]  /*6d80*/  LOP3.LUT R5, R79, 0xffff0000, RZ, 0xc0, !PT ;  /* 0xffff00004f057812 */ /* 0x000fe200078ec0ff */
[C---:B------:R-:W-:Y:S01]  /*6d90*/  FFMA R19, R49.reuse, R2, R19 ;  /* 0x0000000231137223 */ /* 0x040fe20000000013 */
[----:B------:R-:W-:Y:S01]  /*6da0*/  LOP3.LUT R2, R68, 0xffff0000, RZ, 0xc0, !PT ;  /* 0xffff000044027812 */ /* 0x000fe200078ec0ff */
[----:B------:R1:W-:Y:S01]  /*6db0*/  STS.128 [R100+0x2000], R52 ;  /* 0x0020003464007388 */ /* 0x0003e20000000c00 */
[----:B------:R-:W-:Y:S01]  /*6dc0*/  FFMA R16, R49, R0, R16 ;  /* 0x0000000031107223 */ /* 0x000fe20000000010 */
[----:B------:R-:W-:Y:S01]  /*6dd0*/  LOP3.LUT R0, R69, 0xffff0000, RZ, 0xc0, !PT ;  /* 0xffff000045007812 */ /* 0x000fe200078ec0ff */
[----:B------:R-:W-:Y:S01]  /*6de0*/  FMUL R18, R47, R22 ;  /* 0x000000162f127220 */ /* 0x000fe20000400000 */
[----:B------:R-:W-:Y:S01]  /*6df0*/  F2FP.BF16.F32.PACK_AB R11, R19, R14 ;  /* 0x0000000e130b723e */ /* 0x000fe200000010ff */
[----:B------:R-:W-:Y:S01]  /*6e00*/  FMUL R23, R47, R23 ;  /* 0x000000172f177220 */ /* 0x000fe20000400000 */
[C---:B------:R-:W-:Y:S01]  /*6e10*/  FFMA R17, R49.reuse, R2, R17 ;  /* 0x0000000231117223 */ /* 0x040fe20000000011 */
[C---:B------:R-:W-:Y:S01]  /*6e20*/  SHF.L.U32 R2, R70.reuse, 0x10, RZ ;  /* 0x0000001046027819 */ /* 0x040fe200000006ff */
[----:B------:R-:W-:Y:S01]  /*6e30*/  FFMA R18, R49, R3, R18 ;  /* 0x0000000331127223 */ /* 0x000fe20000000012 */
[----:B------:R-:W-:Y:S01]  /*6e40*/  SHF.L.U32 R3, R71, 0x10, RZ ;  /* 0x0000001047037819 */ /* 0x000fe200000006ff */
[----:B------:R1:W-:Y:S01]  /*6e50*/  STS.128 [R99+0x2010], R8 ;  /* 0x0020100863007388 */ /* 0x0003e20000000c00 */
[----:B------:R-:W-:Y:S01]  /*6e60*/  F2FP.BF16.F32.PACK_AB R16, R17, R16 ;  /* 0x000000101110723e */ /* 0x000fe200000010ff */
[----:B------:R-:W-:Y:S01]  /*6e70*/  FFMA R23, R49, R0, R23 ;  /* 0x0000000031177223 */ /* 0x000fe20000000017 */
[----:B------:R-:W-:Y:S01]  /*6e80*/  LOP3.LUT R0, R70, 0xffff0000, RZ, 0xc0, !PT ;  /* 0xffff000046007812 */ /* 0x000fe200078ec0ff */
[C---:B------:R-:W-:Y:S01]  /*6e90*/  FMUL R21, R47.reuse, R25 ;  /* 0x000000192f157220 */ /* 0x040fe20000400000 */
[----:B------:R-:W-:Y:S01]  /*6ea0*/  FMUL R22, R47, R26 ;  /* 0x0000001a2f167220 */ /* 0x000fe20000400000 */
[C---:B------:R-:W-:Y:S01]  /*6eb0*/  FFMA R20, R49.reuse, R2, R20 ;  /* 0x0000000231147223 */ /* 0x040fe20000000014 */
[C---:B------:R-:W-:Y:S01]  /*6ec0*/  SHF.L.U32 R2, R76.reuse, 0x10, RZ ;  /* 0x000000104c027819 */ /* 0x040fe200000006ff */
[----:B------:R-:W-:Y:S01]  /*6ed0*/  FFMA R21, R49, R0, R21 ;  /* 0x0000000031157223 */ /* 0x000fe20000000015 */
[----:B------:R-:W-:Y:S01]  /*6ee0*/  LOP3.LUT R0, R71, 0xffff0000, RZ, 0xc0, !PT ;  /* 0xffff000047007812 */ /* 0x000fe200078ec0ff */
[----:B------:R-:W-:Y:S01]  /*6ef0*/  FFMA R22, R49, R3, R22 ;  /* 0x0000000331167223 */ /* 0x000fe20000000016 */
[C---:B------:R-:W-:Y:S01]  /*6f00*/  FMUL R27, R47.reuse, R27 ;  /* 0x0000001b2f1b7220 */ /* 0x040fe20000400000 */
[----:B------:R-:W-:Y:S01]  /*6f10*/  LOP3.LUT R3, R76, 0xffff0000, RZ, 0xc0, !PT ;  /* 0xffff00004c037812 */ /* 0x000fe200078ec0ff */
[C---:B------:R-:W-:Y:S01]  /*6f20*/  FMUL R25, R47.reuse, R29 ;  /* 0x0000001d2f197220 */ /* 0x040fe20000400000 */
[----:B------:R-:W-:Y:S01]  /*6f30*/  FMUL R26, R47, R30 ;  /* 0x0000001e2f1a7220 */ /* 0x000fe20000400000 */
[C---:B------:R-:W-:Y:S01]  /*6f40*/  FFMA R27, R49.reuse, R0, R27 ;  /* 0x00000000311b7223 */ /* 0x040fe2000000001b */
[----:B------:R-:W-:Y:S01]  /*6f50*/  FFMA R24, R49, R2, R24 ;  /* 0x0000000231187223 */ /* 0x000fe20000000018 */
[----:B------:R-:W-:Y:S01]  /*6f60*/  LOP3.LUT R0, R77, 0xffff0000, RZ, 0xc0, !PT ;  /* 0xffff00004d007812 */ /* 0x000fe200078ec0ff */
[----:B------:R-:W-:Y:S01]  /*6f70*/  FFMA R25, R49, R3, R25 ;  /* 0x0000000331197223 */ /* 0x000fe20000000019 */
[----:B------:R-:W-:Y:S01]  /*6f80*/  FMUL R31, R47, R31 ;  /* 0x0000001f2f1f7220 */ /* 0x000fe20000400000 */
[C---:B------:R-:W-:Y:S01]  /*6f90*/  SHF.L.U32 R2, R78.reuse, 0x10, RZ ;  /* 0x000000104e027819 */ /* 0x040fe200000006ff */
[----:B------:R-:W-:Y:S01]  /*6fa0*/  FFMA R26, R49, R4, R26 ;  /* 0x00000004311a7223 */ /* 0x000fe2000000001a */
[----:B------:R-:W-:Y:S01]  /*6fb0*/  LOP3.LUT R3, R78, 0xffff0000, RZ, 0xc0, !PT ;  /* 0xffff00004e037812 */ /* 0x000fe200078ec0ff */
[----:B------:R-:W-:Y:S01]  /*6fc0*/  FMUL R29, R47, R33 ;  /* 0x000000212f1d7220 */ /* 0x000fe20000400000 */
[----:B------:R-:W-:Y:S01]  /*6fd0*/  SHF.L.U32 R4, R79, 0x10, RZ ;  /* 0x000000104f047819 */ /* 0x000fe200000006ff */
[----:B------:R-:W-:Y:S01]  /*6fe0*/  FMUL R30, R47, R34 ;  /* 0x000000222f1e7220 */ /* 0x000fe20000400000 */
[----:B------:R-:W-:Y:S01]  /*6ff0*/  F2FP.BF16.F32.PACK_AB R17, R23, R18 ;  /* 0x000000121711723e */ /* 0x000fe200000010ff */
[----:B------:R-:W-:Y:S01]  /*7000*/  FFMA R31, R49, R0, R31 ;  /* 0x00000000311f7223 */ /* 0x000fe2000000001f */
[----:B------:R-:W-:Y:S01]  /*7010*/  FMUL R35, R47, R35 ;  /* 0x000000232f237220 */ /* 0x000fe20000400000 */
[----:B------:R-:W-:Y:S01]  /*7020*/  F2FP.BF16.F32.PACK_AB R18, R21, R20 ;  /* 0x000000141512723e */ /* 0x000fe200000010ff */
[----:B------:R-:W-:Y:S01]  /*7030*/  FFMA R28, R49, R2, R28 ;  /* 0x00000002311c7223 */ /* 0x000fe2000000001c */
[----:B------:R-:W-:Y:S01]  /*7040*/  F2FP.BF16.F32.PACK_AB R19, R27, R22 ;  /* 0x000000161b13723e */ /* 0x000fe200000010ff */
[C---:B------:R-:W-:Y:S01]  /*7050*/  FFMA R29, R49.reuse, R3, R29 ;  /* 0x00000003311d7223 */ /* 0x040fe2000000001d */
[C---:B------:R-:W-:Y:S01]  /*7060*/  FFMA R30, R49.reuse, R4, R30 ;  /* 0x00000004311e7223 */ /* 0x040fe2000000001e */
[----:B------:R-:W-:Y:S01]  /*7070*/  FFMA R35, R49, R5, R35 ;  /* 0x0000000531237223 */ /* 0x000fe20000000023 */
[----:B------:R-:W-:Y:S01]  /*7080*/  F2FP.BF16.F32.PACK_AB R24, R25, R24 ;  /* 0x000000181918723e */ /* 0x000fe200000010ff */
[----:B------:R1:W-:Y:S01]  /*7090*/  STS.128 [R98+0x2020], R16 ;  /* 0x0020201062007388 */ /* 0x0003e20000000c00 */
[----:B------:R-:W-:Y:S02]  /*70a0*/  F2FP.BF16.F32.PACK_AB R25, R31, R26 ;  /* 0x0000001a1f19723e */ /* 0x000fe400000010ff */
[----:B------:R-:W-:Y:S02]  /*70b0*/  F2FP.BF16.F32.PACK_AB R26, R29, R28 ;  /* 0x0000001c1d1a723e */ /* 0x000fe400000010ff */
[----:B------:R-:W-:Y:S02]  /*70c0*/  F2FP.BF16.F32.PACK_AB R27, R35, R30 ;  /* 0x0000001e231b723e */ /* 0x000fe400000010ff */
[----:B------:R-:W-:Y:S02]  /*70d0*/  LEA R0, R65, UR48, 0x3 ;  /* 0x0000003041007c11 */ /* 0x000fe4000f8e18ff */
[----:B------:R-:W-:Y:S01]  /*70e0*/  @P6 SHF.L.U32 R2, R97, 0x1f, RZ ;  /* 0x0000001f61026819 */ /* 0x000fe200000006ff */
        /* <DEDUP_REMOVED lines=9> */
[----:B------:R-:W-:Y:S02]  /*7180*/  UIADD3 UR8, UP0, UPT, UR52, 0x680, URZ ;  /* 0x0000068034087890 */ /* 0x000fe4000ff1e0ff */
[----:B------:R-:W-:Y:S02]  /*7190*/  UIADD3 UR5, UPT, UPT, UR41, 0x20, URZ ;  /* 0x0000002029057890 */ /* 0x000fe4000fffe0ff */
[----:B------:R-:W-:Y:S02]  /*71a0*/  UIADD3 UR4, UPT, UPT, UR48, 0x2200, URZ ;  /* 0x0000220030047890 */ /* 0x000fe4000fffe0ff */
[----:B------:R-:W-:Y:S01]  /*71b0*/  UIADD3.X UR9, UPT, UPT, URZ, UR53, URZ, UP0, !UPT ;  /* 0x00000035ff097290 */ /* 0x000fe200087fe4ff */
[----:B------:R-:W-:Y:S01]  /*71c0*/  UMOV UR6, UR42 ;  /* 0x0000002a00067c82 */ /* 0x000fe20008000000 */
[----:B------:R-:W-:Y:S07]  /*71d0*/  UMOV UR7, UR36 ;  /* 0x0000002400077c82 */ /* 0x000fee0008000000 */
[----:B------:R2:W-:Y:S01]  /*71e0*/  UTMASTG.3D [UR4], [UR8] ;  /* 0x00000004080073b5 */ /* 0x0005e20008010000 */
[----:B------:R0:W-:Y:S01]  /*71f0*/  UTMACMDFLUSH ;  /* 0x00000000000079b7 */ /* 0x0001e20000000000 */
[----:B--2---:R-:W-:Y:S04]  /*7200*/  DEPBAR.LE SB0, 0x1 ;  /* 0x000080400000791a */ /* 0x004fe80000000000 */
.L_x_110:
[----:B------:R-:W-:Y:S05]  /*7210*/  BSYNC.RECONVERGENT B0 ;  /* 0x0000000000007941 */ /* 0x000fea0003800200 */
.L_x_109:
[----:B------:R-:W-:Y:S01]  /*7220*/  BAR.SYNC.DEFER_BLOCKING 0x1, 0x80 ;  /* 0x0042000000007b1d */ /* 0x000fe20000010000 */
[----:B------:R-:W-:Y:S04]  /*7230*/  UIADD3 UR40, UPT, UPT, UR51, 0x1, URZ ;  /* 0x0000000133287890 */ /* 0x000fe8000fffe0ff */
[----:B------:R-:W-:Y:S04]  /*7240*/  UISETP.NE.AND UP0, UPT, UR40, 0x4, UPT ;  /* 0x000000042800788c */ /* 0x000fe8000bf05270 */
[----:B------:R-:W-:Y:S01]  /*7250*/  USEL UR40, UR40, URZ, UP0 ;  /* 0x000000ff28287287 */ /* 0x000fe20008000000 */
[----:B------:R2:W-:Y:S01]  /*7260*/  @P6 SYNCS.ARRIVE.TRANS64.RED.A1T0 RZ, [R72+URZ], RZ ;  /* 0x000000ff48ff69a7 */ /* 0x0005e200081004ff */
[----:B------:R-:W-:Y:S01]  /*7270*/  BSSY B1, `(.L_x_111) ;  /* 0x0000017000017945 */ /* 0x000fe20003800000 */
[----:B------:R-:W4:Y:S02]  /*7280*/  @P6 SYNCS.PHASECHK.TRANS64.TRYWAIT P0, [R0+URZ+0x60], R2 ;  /* 0x00006002000065a7 */ /* 0x000f2400080011ff */
[----:B----4-:R-:W-:Y:S01]  /*7290*/  @P6 SEL R66, RZ, 0x1, !P0 ;  /* 0x00000001ff426807 */ /* 0x010fe20004000000 */
[----:B--2---:R-:W-:Y:S06]  /*72a0*/  @!P6 BRA `(.L_x_112) ;  /* 0x00000000004ce947 */ /* 0x004fec0003800000 */
        /* <DEDUP_REMOVED lines=9> */
[----:B------:R-:W-:Y:S04]  /*7340*/  SHF.L.U32 R6, R97, 0x1f, RZ ;  /* 0x0000001f61067819 */ /* 0x000fe800000006ff */
[----:B------:R-:W2:Y:S02]  /*7350*/  SYNCS.PHASECHK.TRANS64.TRYWAIT P0, [R0+URZ+0x60], R6 ;  /* 0x00006006000075a7 */ /* 0x000ea400080011ff */
[----:B--2---:R-:W-:Y:S05]  /*7360*/  @!P0 BRA `(.L_x_115) ;  /* 0x0000002400948947 */ /* 0x004fea0003800000 */
.L_x_114:
[----:B------:R-:W-:Y:S05]  /*7370*/  BSYNC B0 ;  /* 0x0000000000007941 */ /* 0x000fea0003800000 */
.L_x_113:
[----:B------:R-:W-:Y:S02]  /*7380*/  ISETP.NE.AND P0, PT, R67, RZ, PT ;  /* 0x000000ff4300720c */ /* 0x000fe40003f05270 */
[----:B------:R-:W-:Y:S11]  /*7390*/  IADD3 R65, PT, PT, R65, 0x1, RZ ;  /* 0x0000000141417810 */ /* 0x000ff60007ffe0ff */
[----:B------:R4:W1:Y:S04]  /*73a0*/  @P0 LDS.128 R56, [R5] ;  /* 0x0000000005380984 */ /* 0x0008680000000c00 */
[----:B------:R4:W1:Y:S04]  /*73b0*/  @P0 LDS.128 R60, [R4+0x10] ;  /* 0x00001000043c0984 */ /* 0x0008680000000c00 */
[----:B------:R4:W1:Y:S04]  /*73c0*/  @P0 LDS.128 R68, [R3+0x20] ;  /* 0x0000200003440984 */ /* 0x0008680000000c00 */
[----:B------:R4:W1:Y:S02]  /*73d0*/  @P0 LDS.128 R76, [R2+0x30] ;  /* 0x00003000024c0984 */ /* 0x0008640000000c00 */
.L_x_112:
[----:B------:R-:W-:Y:S05]  /*73e0*/  BSYNC B1 ;  /* 0x0000000000017941 */ /* 0x000fea0003800000 */
.L_x_111:
        /* <DEDUP_REMOVED lines=21> */
.L_x_116:
        /* <DEDUP_REMOVED lines=146> */
.L_x_118:
[----:B------:R-:W-:Y:S05]  /*7e60*/  BSYNC.RECONVERGENT B0 ;  /* 0x0000000000007941 */ /* 0x000fea0003800200 */
.L_x_117:
        /* <DEDUP_REMOVED lines=21> */
.L_x_122:
[----:B------:R-:W-:Y:S05]  /*7fc0*/  BSYNC B0 ;  /* 0x0000000000007941 */ /* 0x000fea0003800000 */
.L_x_121:
[----:B------:R-:W-:Y:S11]  /*7fd0*/  ISETP.NE.AND P0, PT, R67, RZ, PT ;  /* 0x000000ff4300720c */ /* 0x000ff60003f05270 */
[----:B------:R-:W-:Y:S02]  /*7fe0*/  @!UPT UIADD3 URZ, UPT, UPT, URZ, URZ, URZ ;  /* 0x000000fffffff290 */ /* 0x000fe4000fffe0ff */
[----:B------:R4:W1:Y:S04]  /*7ff0*/  @P0 LDS.128 R56, [R4] ;  /* 0x0000000004380984 */ /* 0x0008680000000c00 */
[----:B------:R4:W1:Y:S04]  /*8000*/  @P0 LDS.128 R60, [R3+0x10] ;  /* 0x00001000033c0984 */ /* 0x0008680000000c00 */
[----:B------:R4:W1:Y:S04]  /*8010*/  @P0 LDS.128 R68, [R2+0x20] ;  /* 0x0000200002440984 */ /* 0x0008680000000c00 */
[----:B------:R4:W1:Y:S02]  /*8020*/  @P0 LDS.128 R76, [R65+0x30] ;  /* 0x00003000414c0984 */ /* 0x0008640000000c00 */
.L_x_120:
[----:B------:R-:W-:Y:S05]  /*8030*/  BSYNC B1 ;  /* 0x0000000000017941 */ /* 0x000fea0003800000 */
.L_x_119:
        /* <DEDUP_REMOVED lines=21> */
.L_x_124:
[----:B------:R-:W-:Y:S01]  /*8190*/  ISETP.NE.AND P0, PT, R102, RZ, PT ;  /* 0x000000ff6600720c */ /* 0x000fe20003f05270 */
[----:B------:R-:W-:Y:S05]  /*81a0*/  WARPSYNC.ALL ;  /* 0x0000000000007948 */ /* 0x000fea0003800000 */
[----:B------:R-:W-:Y:S01]  /*81b0*/  R2UR UR4, R48 ;  /* 0x00000000300472ca */ /* 0x000fe200000e0000 */
[----:B------:R-:W-:Y:S01]  /*81c0*/  BSSY.RECONVERGENT B0, `(.L_x_125) ;  /* 0x000008c000007945 */ /* 0x000fe20003800200 */
[----:B------:R-:W-:Y:S02]  /*81d0*/  R2UR UR5, R64 ;  /* 0x00000000400572ca */ /* 0x000fe400000e0000 */
[C---:B-1----:R-:W-:Y:S02]  /*81e0*/  SHF.L.U32 R0, R56.reuse, 0x10, RZ ;  /* 0x0000001038007819 */ /* 0x042fe400000006ff */
[----:B----4-:R-:W-:Y:S02]  /*81f0*/  LOP3.LUT R2, R56, 0xffff0000, RZ, 0xc0, !PT ;  /* 0xffff000038027812 */ /* 0x010fe400078ec0ff */
[C---:B------:R-:W-:Y:S02]  /*8200*/  SHF.L.U32 R3, R57.reuse, 0x10, RZ ;  /* 0x0000001039037819 */ /* 0x040fe400000006ff */
[----:B------:R-:W-:Y:S02]  /*8210*/  LOP3.LUT R48, R57, 0xffff0000, RZ, 0xc0, !PT ;  /* 0xffff000039307812 */ /* 0x000fe400078ec0ff */
[C---:B------:R-:W-:Y:S01]  /*8220*/  SHF.L.U32 R50, R58.reuse, 0x10, RZ ;  /* 0x000000103a327819 */ /* 0x040fe200000006ff */
[----:B------:R-:W1:Y:S01]  /*8230*/  LDTM.x32 R4, tmem[UR4+0x60] ;  /* 0x00006004000479ee */ /* 0x000e6200082c0000 */
[----:B------:R-:W-:Y:S01]  /*8240*/  LOP3.LUT R51, R58, 0xffff0000, RZ, 0xc0, !PT ;  /* 0xffff00003a337812 */ /* 0x000fe200078ec0ff */
[----:B------:R-:W-:Y:S01]  /*8250*/  NOP ;  /* 0x0000000000007918 */ /* 0x000fe20000000000 */
[C---:B------:R-:W-:Y:S01]  /*8260*/  SHF.L.U32 R52, R59.reuse, 0x10, RZ ;  /* 0x000000103b347819 */ /* 0x040fe200000006ff */
[----:B------:R-:W-:Y:S01]  /*8270*/  UIADD3 UR5, UPT, UPT, UR5, 0xf0, URZ ;  /* 0x000000f005057890 */ /* 0x000fe2000fffe0ff */
[----:B------:R-:W-:Y:S02]  /*8280*/  LOP3.LUT R53, R59, 0xffff0000, RZ, 0xc0, !PT ;  /* 0xffff00003b357812 */ /* 0x000fe400078ec0ff */
[C---:B------:R-:W-:Y:S01]  /*8290*/  SHF.L.U32 R54, R60.reuse, 0x10, RZ ;  /* 0x000000103c367819 */ /* 0x040fe200000006ff */
[----:B------:R-:W-:Y:S01]  /*82a0*/  UPRMT UR5, UR37, 0x654, UR5 ;  /* 0x0000065425057896 */ /* 0x000fe20008000005 */
[----:B------:R-:W-:Y:S02]  /*82b0*/  LOP3.LUT R55, R60, 0xffff0000, RZ, 0xc0, !PT ;  /* 0xffff00003c377812 */ /* 0x000fe400078ec0ff */
[C---:B------:R-:W-:Y:S02]  /*82c0*/  SHF.L.U32 R56, R61.reuse, 0x10, RZ ;  /* 0x000000103d387819 */ /* 0x040fe400000006ff */
[----:B------:R-:W-:Y:S02]  /*82d0*/  LOP3.LUT R57, R61, 0xffff0000, RZ, 0xc0, !PT ;  /* 0xffff00003d397812 */ /* 0x000fe400078ec0ff */
[C---:B------:R-:W-:Y:S02]  /*82e0*/  SHF.L.U32 R58, R62.reuse, 0x10, RZ ;  /* 0x000000103e3a7819 */ /* 0x040fe400000006ff */
[----:B------:R-:W-:Y:S01]  /*82f0*/  LOP3.LUT R59, R62, 0xffff0000, RZ, 0xc0, !PT ;  /* 0xffff00003e3b7812 */ /* 0x000fe200078ec0ff */
[----:B-1----:R-:W-:Y:S01]  /*8300*/  SYNCS.ARRIVE.TRANS64.RED.A1T0 RZ, [UR5], RZ ;  /* 0x000000ffffff79a7 */ /* 0x002fe20008100405 */
[C---:B------:R-:W-:Y:S02]  /*8310*/  SHF.L.U32 R60, R63.reuse, 0x10, RZ ;  /* 0x000000103f3c7819 */ /* 0x040fe400000006ff */
[----:B------:R-:W-:Y:S02]  /*8320*/  LOP3.LUT R61, R63, 0xffff0000, RZ, 0xc0, !PT ;  /* 0xffff00003f3d7812 */ /* 0x000fe400078ec0ff */
[C---:B------:R-:W-:Y:S01]  /*8330*/  SHF.L.U32 R62, R68.reuse, 0x10, RZ ;  /* 0x00000010443e7819 */ /* 0x040fe200000006ff */
[C---:B------:R-:W-:Y:S01]  /*8340*/  FMUL R4, R47.reuse, R4 ;  /* 0x000000042f047220 */ /* 0x040fe20000400000 */
[C---:B------:R-:W-:Y:S01]  /*8350*/  FMUL R5, R47.reuse, R5 ;  /* 0x000000052f057220 */ /* 0x040fe20000400000 */
[----:B------:R-:W-:Y:S01]  /*8360*/  FMUL R6, R47, R6 ;  /* 0x000000062f067220 */ /* 0x000fe20000400000 */
[----:B------:R-:W-:Y:S01]  /*8370*/  LOP3.LUT R63, R68, 0xffff0000, RZ, 0xc0, !PT ;  /* 0xffff0000443f7812 */ /* 0x000fe200078ec0ff */
[C---:B------:R-:W-:Y:S01]  /*8380*/  FFMA R4, R49.reuse, R0, R4 ;  /* 0x0000000031047223 */ /* 0x040fe20000000004 */
[----:B------:R-:W-:Y:S01]  /*8390*/  FFMA R5, R49, R2, R5 ;  /* 0x0000000231057223 */ /* 0x000fe20000000005 */
[----:B------:R-:W-:Y:S01]  /*83a0*/  SHF.L.U32 R64, R69, 0x10, RZ ;  /* 0x0000001045407819 */ /* 0x000fe200000006ff */
[----:B------:R-:W-:Y:S01]  /*83b0*/  FFMA R6, R49, R3, R6 ;  /* 0x0000000331067223 */ /* 0x000fe20000000006 */
[----:B------:R-:W-:Y:S01]  /*83c0*/  FMUL R7, R47, R7 ;  /* 0x000000072f077220 */ /* 0x000fe20000400000 */
[----:B------:R-:W-:Y:S01]  /*83d0*/  LOP3.LUT R65, R69, 0xffff0000, RZ, 0xc0, !PT ;  /* 0xffff000045417812 */ /* 0x000fe200078ec0ff */
[----:B------:R-:W-:Y:S01]  /*83e0*/  FMUL R8, R47, R8 ;  /* 0x000000082f087220 */ /* 0x000fe20000400000 */
[----:B------:R-:W-:Y:S01]  /*83f0*/  F2FP.BF16.F32.PACK_AB R4, R5, R4 ;  /* 0x000000040504723e */ /* 0x000fe200000010ff */
[----:B------:R-:W-:Y:S01]  /*8400*/  FFMA R7, R49, R48, R7 ;  /* 0x0000003031077223 */ /* 0x000fe20000000007 */
[----:B------:R-:W-:Y:S01]  /*8410*/  FMUL R9, R47, R9 ;  /* 0x000000092f097220 */ /* 0x000fe20000400000 */
[----:B------:R-:W-:Y:S01]  /*8420*/  FFMA R8, R49, R50, R8 ;  /* 0x0000003231087223 */ /* 0x000fe20000000008 */
[C---:B------:R-:W-:Y:S01]  /*8430*/  SHF.L.U32 R66, R70.reuse, 0x10, RZ ;  /* 0x0000001046427819 */ /* 0x040fe200000006ff */
[----:B------:R-:W-:Y:S01]  /*8440*/  FMUL R0, R47, R10 ;  /* 0x0000000a2f007220 */ /* 0x000fe20000400000 */
[----:B------:R-:W-:Y:S01]  /*8450*/  F2FP.BF16.F32.PACK_AB R5, R7, R6 ;  /* 0x000000060705723e */ /* 0x000fe200000010ff */
[----:B------:R-:W-:Y:S01]  /*8460*/  FFMA R9, R49, R51, R9 ;  /* 0x0000003331097223 */ /* 0x000fe20000000009 */
[----:B------:R-:W-:Y:S01]  /*8470*/  FMUL R2, R47, R11 ;  /* 0x0000000b2f027220 */ /* 0x000fe20000400000 */
[----:B------:R-:W-:Y:S01]  /*8480*/  FFMA R0, R49, R52, R0 ;  /* 0x0000003431007223 */ /* 0x000fe20000000000 */
[----:B------:R-:W-:Y:S01]  /*8490*/  LOP3.LUT R67, R70, 0xffff0000, RZ, 0xc0, !PT ;  /* 0xffff000046437812 */ /* 0x000fe200078ec0ff */
[----:B------:R-:W-:Y:S01]  /*84a0*/  FMUL R3, R47, R12 ;  /* 0x0000000c2f037220 */ /* 0x000fe20000400000 */
[----:B------:R-:W-:Y:S01]  /*84b0*/  F2FP.BF16.F32.PACK_AB R6, R9, R8 ;  /* 0x000000080906723e */ /* 0x000fe200000010ff */
[----:B------:R-:W-:Y:S01]  /*84c0*/  FFMA R2, R49, R53, R2 ;  /* 0x0000003531027223 */ /* 0x000fe20000000002 */
[----:B------:R-:W-:Y:S01]  /*84d0*/  FMUL R10, R47, R13 ;  /* 0x0000000d2f0a7220 */ /* 0x000fe20000400000 */
[----:B------:R-:W-:Y:S01]  /*84e0*/  FFMA R3, R49, R54, R3 ;  /* 0x0000003631037223 */ /* 0x000fe20000000003 */
[----:B------:R-:W-:Y:S01]  /*84f0*/  SHF.L.U32 R68, R71, 0x10, RZ ;  /* 0x0000001047447819 */ /* 0x000fe200000006ff */
[----:B------:R-:W-:Y:S01]  /*8500*/  FMUL R11, R47, R14 ;  /* 0x0000000e2f0b7220 */ /* 0x000fe20000400000 */
[----:B------:R-:W-:Y:S01]  /*8510*/  F2FP.BF16.F32.PACK_AB R7, R2, R0 ;  /* 0x000000000207723e */ /* 0x000fe200000010ff */
[----:B------:R-:W-:Y:S01]  /*8520*/  FFMA R10, R49, R55, R10 ;  /* 0x00000037310a7223 */ /* 0x000fe2000000000a */
[C---:B------:R-:W-:Y:S01]  /*8530*/  FMUL R15, R47.reuse, R15 ;  /* 0x0000000f2f0f7220 */ /* 0x040fe20000400000 */
[C---:B------:R-:W-:Y:S01]  /*8540*/  FMUL R12, R47.reuse, R16 ;  /* 0x000000102f0c7220 */ /* 0x040fe20000400000 */
[----:B------:R-:W-:Y:S01]  /*8550*/  FMUL R13, R47, R17 ;  /* 0x000000112f0d7220 */ /* 0x000fe20000400000 */
[----:B------:R1:W-:Y:S01]  /*8560*/  STS.128 [R100+0x6000], R4 ;  /* 0x0060000464007388 */ /* 0x0003e20000000c00 */
[----:B------:R-:W-:Y:S01]  /*8570*/  LOP3.LUT R69, R71, 0xffff0000, RZ, 0xc0, !PT ;  /* 0xffff000047457812 */ /* 0x000fe200078ec0ff */
[C---:B------:R-:W-:Y:S01]  /*8580*/  FFMA R11, R49.reuse, R56, R11 ;  /* 0x00000038310b7223 */ /* 0x040fe2000000000b */
[----:B------:R-:W-:Y:S01]  /*8590*/  SHF.L.U32 R70, R76, 0x10, RZ ;  /* 0x000000104c467819 */ /* 0x000fe200000006ff */
[C---:B------:R-:W-:Y:S01]  /*85a0*/  FFMA R15, R49.reuse, R57, R15 ;  /* 0x00000039310f7223 */ /* 0x040fe2000000000f */
[----:B------:R-:W-:Y:S01]  /*85b0*/  F2FP.BF16.F32.PACK_AB R8, R10, R3 ;  /* 0x000000030a08723e */ /* 0x000fe200000010ff */
[C---:B------:R-:W-:Y:S01]  /*85c0*/  FFMA R12, R49.reuse, R58, R12 ;  /* 0x0000003a310c7223 */ /* 0x040fe2000000000c */
[----:B------:R-:W-:Y:S01]  /*85d0*/  FFMA R13, R49, R59, R13 ;  /* 0x0000003b310d7223 */ /* 0x000fe2000000000d */
[C---:B------:R-:W-:Y:S01]  /*85e0*/  FMUL R14, R47.reuse, R18 ;  /* 0x000000122f0e7220 */ /* 0x040fe20000400000 */
[C---:B------:R-:W-:Y:S01]  /*85f0*/  FMUL R19, R47.reuse, R19 ;  /* 0x000000132f137220 */ /* 0x040fe20000400000 */
[C---:B------:R-:W-:Y:S01]  /*8600*/  FMUL R16, R47.reuse, R20 ;  /* 0x000000142f107220 */ /* 0x040fe20000400000 */
[----:B------:R-:W-:Y:S01]  /*8610*/  FMUL R17, R47, R21 ;  /* 0x000000152f117220 */ /* 0x000fe20000400000 */
[----:B------:R-:W-:Y:S01]  /*8620*/  FFMA R14, R49, R60, R14 ;  /* 0x0000003c310e7223 */ /* 0x000fe2000000000e */
        /* <DEDUP_REMOVED lines=9> */
[----:B------:R-:W-:Y:S01]  /*86c0*/  F2FP.BF16.F32.PACK_AB R9, R15, R11 ;  /* 0x0000000b0f09723e */ /* 0x000fe200000010ff */
[----:B------:R-:W-:Y:S01]  /*86d0*/  FFMA R23, R49, R65, R23 ;  /* 0x0000004131177223 */ /* 0x000fe20000000017 */
[----:B------:R-:W-:Y:S01]  /*86e0*/  FMUL R27, R47, R27 ;  /* 0x0000001b2f1b7220 */ /* 0x000fe20000400000 */
[----:B------:R-:W-:Y:S01]  /*86f0*/  F2FP.BF16.F32.PACK_AB R10, R13, R12 ;  /* 0x0000000c0d0a723e */ /* 0x000fe200000010ff */
[----:B------:R-:W-:Y:S01]  /*8700*/  FFMA R20, R49, R66, R20 ;  /* 0x0000004231147223 */ /* 0x000fe20000000014 */
[----:B------:R-:W-:Y:S01]  /*8710*/  F2FP.BF16.F32.PACK_AB R11, R19, R14 ;  /* 0x0000000e130b723e */ /* 0x000fe200000010ff */
[----:B------:R-:W-:Y:S01]  /*8720*/  FMUL R24, R47, R28 ;  /* 0x0000001c2f187220 */ /* 0x000fe20000400000 */
[----:B------:R-:W-:Y:S01]  /*8730*/  LOP3.LUT R71, R76, 0xffff0000, RZ, 0xc0, !PT ;  /* 0xffff00004c477812 */ /* 0x000fe200078ec0ff */
[----:B------:R-:W-:Y:S01]  /*8740*/  FFMA R21, R49, R67, R21 ;  /* 0x0000004331157223 */ /* 0x000fe20000000015 */
[----:B------:R-:W-:Y:S01]  /*8750*/  SHF.L.U32 R72, R77, 0x10, RZ ;  /* 0x000000104d487819 */ /* 0x000fe200000006ff */
[----:B------:R1:W-:Y:S01]  /*8760*/  STS.128 [R99+0x6010], R8 ;  /* 0x0060100863007388 */ /* 0x0003e20000000c00 */
[----:B------:R-:W-:Y:S01]  /*8770*/  FMUL R25, R47, R29 ;  /* 0x0000001d2f197220 */ /* 0x000fe20000400000 */
[----:B------:R-:W-:Y:S01]  /*8780*/  FFMA R22, R49, R68, R22 ;  /* 0x0000004431167223 */ /* 0x000fe20000000016 */
[----:B------:R-:W-:Y:S01]  /*8790*/  LOP3.LUT R73, R77, 0xffff0000, RZ, 0xc0, !PT ;  /* 0xffff00004d497812 */ /* 0x000fe200078ec0ff */
[----:B------:R-:W-:Y:S01]  /*87a0*/  FMUL R26, R47, R30 ;  /* 0x0000001e2f1a7220 */ /* 0x000fe20000400000 */
[----:B------:R-:W-:Y:S01]  /*87b0*/  FFMA R27, R49, R69, R27 ;  /* 0x00000045311b7223 */ /* 0x000fe2000000001b */
[C---:B------:R-:W-:Y:S01]  /*87c0*/  SHF.L.U32 R74, R78.reuse, 0x10, RZ ;  /* 0x000000104e4a7819 */ /* 0x040fe200000006ff */
[----:B------:R-:W-:Y:S01]  /*87d0*/  FMUL R31, R47, R31 ;  /* 0x0000001f2f1f7220 */ /* 0x000fe20000400000 */
[----:B------:R-:W-:Y:S01]  /*87e0*/  FFMA R24, R49, R70, R24 ;  /* 0x0000004631187223 */ /* 0x000fe20000000018 */
[----:B------:R-:W-:Y:S01]  /*87f0*/  LOP3.LUT R75, R78, 0xffff0000, RZ, 0xc0, !PT ;  /* 0xffff00004e4b7812 */ /* 0x000fe200078ec0ff */
[----:B------:R-:W-:Y:S01]  /*8800*/  FMUL R28, R47, R32 ;  /* 0x000000202f1c7220 */ /* 0x000fe20000400000 */
[----:B------:R-:W-:Y:S01]  /*8810*/  FFMA R25, R49, R71, R25 ;  /* 0x0000004731197223 */ /* 0x000fe20000000019 */
[----:B------:R-:W-:Y:S01]  /*8820*/  SHF.L.U32 R76, R79, 0x10, RZ ;  /* 0x000000104f4c7819 */ /* 0x000fe200000006ff */
[----:B------:R-:W-:Y:S01]  /*8830*/  FMUL R29, R47, R33 ;  /* 0x000000212f1d7220 */ /* 0x000fe20000400000 */
[----:B------:R-:W-:Y:S01]  /*8840*/  F2FP.BF16.F32.PACK_AB R16, R17, R16 ;  /* 0x000000101110723e */ /* 0x000fe200000010ff */
[----:B------:R-:W-:Y:S01]  /*8850*/  FFMA R26, R49, R72, R26 ;  /* 0x00000048311a7223 */ /* 0x000fe2000000001a */
[----:B------:R-:W-:Y:S01]  /*8860*/  LOP3.LUT R77, R79, 0xffff0000, RZ, 0xc0, !PT ;  /* 0xffff00004f4d7812 */ /* 0x000fe200078ec0ff */
        /* <DEDUP_REMOVED lines=33> */
.L_x_126:
[----:B------:R-:W-:Y:S05]  /*8a80*/  BSYNC.RECONVERGENT B0 ;  /* 0x0000000000007941 */ /* 0x000fea0003800200 */
.L_x_125:
[----:B------:R-:W-:Y:S01]  /*8a90*/  BAR.SYNC.DEFER_BLOCKING 0x1, 0x80 ;  /* 0x0042000000007b1d */ /* 0x000fe20000010000 */
[----:B------:R-:W-:Y:S01]  /*8aa0*/  UISETP.NE.AND UP0, UPT, UR49, -0x4, UPT ;  /* 0xfffffffc3100788c */ /* 0x000fe2000bf05270 */
[----:B------:R-:W-:Y:S08]  /*8ab0*/  IADD3 R45, PT, PT, R45, 0x1, RZ ;  /* 0x000000012d2d7810 */ /* 0x000ff00007ffe0ff */
[----:B------:R-:W-:Y:S05]  /*8ac0*/  BRA.U !UP0, `(.L_x_127) ;  /* 0x0000000108287547 */ /* 0x000fea000b800000 */
[----:B------:R-:W-:Y:S01]  /*8ad0*/  ISETP.NE.AND P0, PT, R107, RZ, PT ;  /* 0x000000ff6b00720c */ /* 0x000fe20003f05270 */
[----:B------:R-:W-:Y:S01]  /*8ae0*/  IMAD.U32 R2, RZ, RZ, UR51 ;  /* 0x00000033ff027e24 */ /* 0x000fe2000f8e00ff */
[----:B------:R-:W-:Y:S01]  /*8af0*/  UIADD3 UR51, UPT, UPT, UR51, 0x1, URZ ;  /* 0x0000000133337890 */ /* 0x000fe2000fffe0ff */
[----:B------:R-:W-:Y:S03]  /*8b00*/  IMAD.U32 R0, RZ, RZ, UR37 ;  /* 0x00000025ff007e24 */ /* 0x000fe6000f8e00ff */
[----:B------:R-:W-:Y:S04]  /*8b10*/  UISETP.NE.AND UP0, UPT, UR51, 0x4, UPT ;  /* 0x000000043300788c */ /* 0x000fe8000bf05270 */
[----:B------:R-:W-:Y:S03]  /*8b20*/  USEL UR51, UR51, URZ, UP0 ;  /* 0x000000ff33337287 */ /* 0x000fe60008000000 */
[----:B------:R-:W-:Y:S05]  /*8b30*/  @P0 LEA R2, R2, UR48, 0x3 ;  /* 0x0000003002020c11 */ /* 0x000fea000f8e18ff */
[----:B------:R-:W-:Y:S05]  /*8b40*/  @P0 VIADD R2, R2, 0x80 ;  /* 0x0000008002020836 */ /* 0x000fea0000000000 */
[----:B------:R-:W-:Y:S04]  /*8b50*/  @P0 PRMT R0, R0, 0x654, R2 ;  /* 0x0000065400000816 */ /* 0x000fe80000000002 */
[----:B------:R2:W-:Y:S03]  /*8b60*/  @P0 SYNCS.ARRIVE.TRANS64.RED.A1T0 RZ, [R0+URZ], RZ ;  /* 0x000000ff00ff09a7 */ /* 0x0005e600081004ff */
.L_x_127:
[----:B------:R-:W-:Y:S01]  /*8b70*/  ISETP.NE.AND P2, PT, R103, RZ, PT ;  /* 0x000000ff6700720c */ /* 0x000fe20003f45270 */
[----:B------:R-:W-:Y:S01]  /*8b80*/  UIADD3 UR49, UPT, UPT, UR49, 0x4, URZ ;  /* 0x0000000431317890 */ /* 0x000fe2000fffe0ff */
[----:B------:R-:W-:Y:S01]  /*8b90*/  ISETP.NE.AND P0, PT, R105, 0x2, PT ;  /* 0x000000026900780c */ /* 0x000fe20003f05270 */
[----:B------:R-:W-:Y:S01]  /*8ba0*/  IMAD.IADD R14, R43, 0x1, R86 ;  /* 0x000000012b0e7824 */ /* 0x000fe200078e0256 */
[----:B------:R-:W-:Y:S01]  /*8bb0*/  ISETP.NE.AND P1, PT, R45, 0x4, PT ;  /* 0x000000042d00780c */ /* 0x000fe20003f25270 */
[----:B------:R-:W-:Y:S01]  /*8bc0*/  IMAD.IADD R15, R44, 0x1, R87 ;  /* 0x000000012c0f7824 */ /* 0x000fe200078e0257 */
[----:B------:R-:W-:Y:S02]  /*8bd0*/  SEL R2, RZ, 0x1, P0 ;  /* 0x00000001ff027807 */ /* 0x000fe40000000000 */
[----:B--2---:R-:W-:Y:S02]  /*8be0*/  SEL R0, RZ, 0x1, P1 ;  /* 0x00000001ff007807 */ /* 0x004fe40000800000 */
[----:B------:R-:W-:Y:S02]  /*8bf0*/  LOP3.LUT R95, R95, R2, RZ, 0x3c, !PT ;  /* 0x000000025f5f7212 */ /* 0x000fe400078e3cff */
[----:B------:R-:W-:Y:S02]  /*8c00*/  LOP3.LUT R96, R96, R0, RZ, 0x3c, !PT ;  /* 0x0000000060607212 */ /* 0x000fe400078e3cff */
[----:B------:R-:W-:Y:S02]  /*8c10*/  @P2 R2UR UR36, R94 ;  /* 0x000000005e2422ca */ /* 0x000fe400000e0000 */
[----:B------:R-:W-:Y:S02]  /*8c20*/  SEL R105, R105, RZ, P0 ;  /* 0x000000ff69697207 */ /* 0x000fe40000000000 */
[----:B------:R-:W-:Y:S01]  /*8c30*/  SEL R45, R45, RZ, P1 ;  /* 0x000000ff2d2d7207 */ /* 0x000fe20000800000 */
[----:B------:R-:W-:Y:S10]  /*8c40*/  @P2 BRA `(.L_x_128) ;  /* 0xffffffc000502947 */ /* 0x000ff4000383ffff */
[----:B------:R-:W-:-:S09]  /*8c50*/  UISETP.NE.AND UP0, UPT, UR50, URZ, UPT ;  /* 0x000000ff3200728c */ /* 0x000fd2000bf05270 */
[----:B------:R-:W-:Y:S05]  /*8c60*/  BRA.U !UP0, `(.L_x_129) ;  /* 0x0000000108487547 */ /* 0x000fea000b800000 */
[----:B------:R-:W2:Y:S02]  /*8c70*/  LDCU.64 UR4, c[0x0][0x890] ;  /* 0x00011200ff0477ac */ /* 0x000ea40008000a00 */
[----:B--2---:R-:W-:-:S04]  /*8c80*/  UISETP.NE.U32.AND UP0, UPT, UR4, URZ, UPT ;  /* 0x000000ff0400728c */ /* 0x004fc8000bf05070 */
[----:B------:R-:W-:-:S09]  /*8c90*/  UISETP.NE.AND.EX UP0, UPT, UR5, URZ, UPT, UP0 ;  /* 0x000000ff0500728c */ /* 0x000fd2000bf05300 */
[----:B------:R-:W-:Y:S05]  /*8ca0*/  BRA.U UP0, `(.L_x_130) ;  /* 0x00000001000c7547 */ /* 0x000fea000b800000 */
[----:B------:R-:W-:-:S13]  /*8cb0*/  FSETP.NEU.AND P0, PT, R49, RZ, PT ;  /* 0x000000ff3100720b */ /* 0x000fda0003f0d000 */
[----:B------:R-:W-:Y:S05]  /*8cc0*/  @!P0 EXIT ;  /* 0x000000000000894d */ /* 0x000fea0003800000 */
[----:B------:R-:W-:Y:S05]  /*8cd0*/  BRA `(.L_x_129) ;  /* 0x00000000002c7947 */ /* 0x000fea0003800000 */
.L_x_130:
[----:B------:R-:W-:Y:S01]  /*8ce0*/  ISETP.NE.AND P0, PT, R104, RZ, PT ;  /* 0x000000ff6800720c */ /* 0x000fe20003f05270 */
[----:B------:R-:W-:-:S12]  /*8cf0*/  BSSY.RECONVERGENT B0, `(.L_x_129) ;  /* 0x0000009000007945 */ /* 0x000fd80003800200 */
[----:B------:R-:W-:Y:S05]  /*8d00*/  @P0 BRA `(.L_x_131) ;  /* 0x0000000000140947 */ /* 0x000fea0003800000 */
[----:B------:R-:W2:Y:S02]  /*8d10*/  LDCU.64 UR4, c[0x0][0x888] ;  /* 0x00011100ff0477ac */ /* 0x000ea40008000a00 */
[----:B--2---:R-:W-:-:S04]  /*8d20*/  ISETP.NE.U32.AND P0, PT, RZ, UR4, PT ;  /* 0x00000004ff007c0c */ /* 0x004fc8000bf05070 */
[----:B------:R-:W-:-:S13]  /*8d30*/  ISETP.NE.AND.EX P0, PT, RZ, UR5, PT, P0 ;  /* 0x00000005ff007c0c */ /* 0x000fda000bf05300 */
[----:B------:R-:W-:Y:S05]  /*8d40*/  @!P0 EXIT ;  /* 0x000000000000894d */ /* 0x000fea0003800000 */
[----:B------:R-:W-:Y:S05]  /*8d50*/  BRA `(.L_x_132) ;  /* 0x0000000000087947 */ /* 0x000fea0003800000 */
.L_x_131:
[----:B------:R-:W-:-:S13]  /*8d60*/  FSETP.NEU.AND P0, PT, R49, RZ, PT ;  /* 0x000000ff3100720b */ /* 0x000fda0003f0d000 */
[----:B------:R-:W-:Y:S05]  /*8d70*/  @!P0 EXIT ;  /* 0x000000000000894d */ /* 0x000fea0003800000 */
.L_x_132:
[----:B------:R-:W-:Y:S05]  /*8d80*/  BSYNC.RECONVERGENT B0 ;  /* 0x0000000000007941 */ /* 0x000fea0003800200 */
.L_x_129:
[----:B------:R-:W-:Y:S01]  /*8d90*/  ULEA UR4, UR51, UR48, 0x3 ;  /* 0x0000003033047291 */ /* 0x000fe2000f8e18ff */
[----:B------:R-:W-:-:S04]  /*8da0*/  DEPBAR.LE SB0, 0x0 ;  /* 0x000080000000791a */ /* 0x000fc80000000000 */
[----:B------:R-:W-:-:S04]  /*8db0*/  UIADD3 UR4, UPT, UPT, UR4, 0x80, URZ ;  /* 0x0000008004047890 */ /* 0x000fc8000fffe0ff */
[----:B------:R-:W-:-:S09]  /*8dc0*/  UPRMT UR4, UR37, 0x654, UR4 ;  /* 0x0000065425047896 */ /* 0x000fd20008000004 */
[----:B------:R-:W-:Y:S01]  /*8dd0*/  SYNCS.ARRIVE.TRANS64.RED.A1T0 RZ, [UR4], RZ ;  /* 0x000000ffffff79a7 */ /* 0x000fe20008100404 */
[----:B------:R-:W-:Y:S05]  /*8de0*/  EXIT ;  /* 0x000000000000794d */ /* 0x000fea0003800000 */
.L_x_19:
[----:B--2---:R2:W1:Y:S02]  /*8df0*/  SYNCS.PHASECHK.TRANS64.TRYWAIT P0, [R2+URZ+0x120], R3 ;  /* 0x00012003020075a7 */ /* 0x00446400080011ff */
[----:B-1----:R-:W-:Y:S05]  /*8e00*/  @!P0 NANOSLEEP.SYNCS 0x989680 ;  /* 0x009896800000895d */ /* 0x002fea0003900000 */
[----:B------:R-:W1:Y:S02]  /*8e10*/  @!P0 SYNCS.PHASECHK.TRANS64 P0, [R2+URZ+0x120], R3 ;  /* 0x00012003020085a7 */ /* 0x000e6400080010ff */
[----:B-1----:R-:W-:Y:S05]  /*8e20*/  @!P0 BRA `(.L_x_19) ;  /* 0xfffffffc00f08947 */ /* 0x002fea000383ffff */
[----:B------:R-:W-:Y:S05]  /*8e30*/  BRA `(.L_x_133) ;  /* 0xffffff8400f87947 */ /* 0x000fea000383ffff */
.L_x_22:
[----:B-1----:R-:W-:-:S07]  /*8e40*/  MOV R2, UR33 ;  /* 0x0000002100027c02 */ /* 0x002fce0008000f00 */
.L_x_134:
[----:B-1----:R1:W2:Y:S02]  /*8e50*/  SYNCS.PHASECHK.TRANS64.TRYWAIT P0, [R2+URZ+0x30], R4 ;  /* 0x00003004020075a7 */ /* 0x0022a400080011ff */
[----:B--2---:R-:W-:Y:S05]  /*8e60*/  @!P0 NANOSLEEP.SYNCS 0x989680 ;  /* 0x009896800000895d */ /* 0x004fea0003900000 */
[----:B------:R-:W2:Y:S02]  /*8e70*/  @!P0 SYNCS.PHASECHK.TRANS64 P0, [R2+URZ+0x30], R4 ;  /* 0x00003004020085a7 */ /* 0x000ea400080010ff */
[----:B--2---:R-:W-:Y:S05]  /*8e80*/  @!P0 BRA `(.L_x_134) ;  /* 0xfffffffc00f08947 */ /* 0x004fea000383ffff */
[----:B------:R-:W-:Y:S05]  /*8e90*/  BRA `(.L_x_21) ;  /* 0xffffff8800487947 */ /* 0x000fea000383ffff */
.L_x_28:
[----:B-1----:R-:W-:-:S07]  /*8ea0*/  MOV R2, UR17 ;  /* 0x0000001100027c02 */ /* 0x002fce0008000f00 */
.L_x_135:
[----:B-1----:R1:W2:Y:S02]  /*8eb0*/  SYNCS.PHASECHK.TRANS64.TRYWAIT P0, [R2+URZ+0x30], R4 ;  /* 0x00003004020075a7 */ /* 0x0022a400080011ff */
[----:B--2---:R-:W-:Y:S05]  /*8ec0*/  @!P0 NANOSLEEP.SYNCS 0x989680 ;  /* 0x009896800000895d */ /* 0x004fea0003900000 */
[----:B------:R-:W2:Y:S02]  /*8ed0*/  @!P0 SYNCS.PHASECHK.TRANS64 P0, [R2+URZ+0x30], R4 ;  /* 0x00003004020085a7 */ /* 0x000ea400080010ff */
[----:B--2---:R-:W-:Y:S05]  /*8ee0*/  @!P0 BRA `(.L_x_135) ;  /* 0xfffffffc00f08947 */ /* 0x004fea000383ffff */
[----:B------:R-:W-:Y:S05]  /*8ef0*/  BRA `(.L_x_27) ;  /* 0xffffff8800ec7947 */ /* 0x000fea000383ffff */
.L_x_32:
[----:B-1----:R1:W2:Y:S02]  /*8f00*/  SYNCS.PHASECHK.TRANS64.TRYWAIT P0, [R2+URZ+0xb0], R3 ;  /* 0x0000b003020075a7 */ /* 0x0022a400080011ff */
[----:B--2---:R-:W-:Y:S05]  /*8f10*/  @!P0 NANOSLEEP.SYNCS 0x989680 ;  /* 0x009896800000895d */ /* 0x004fea0003900000 */
[----:B------:R-:W2:Y:S02]  /*8f20*/  @!P0 SYNCS.PHASECHK.TRANS64 P0, [R2+URZ+0xb0], R3 ;  /* 0x0000b003020085a7 */ /* 0x000ea400080010ff */
[----:B--2---:R-:W-:Y:S05]  /*8f30*/  @!P0 BRA `(.L_x_32) ;  /* 0xfffffffc00f08947 */ /* 0x004fea000383ffff */
[----:B------:R-:W-:Y:S05]  /*8f40*/  BRA `(.L_x_136) ;  /* 0xffffff8c00787947 */ /* 0x000fea000383ffff */
.L_x_36:
[----:B----4-:R-:W-:-:S07]  /*8f50*/  MOV R0, UR5 ;  /* 0x0000000500007c02 */ /* 0x010fce0008000f00 */
.L_x_137:
[----:B-1----:R1:W2:Y:S02]  /*8f60*/  SYNCS.PHASECHK.TRANS64.TRYWAIT P0, [R0+URZ], R2 ;  /* 0x00000002000075a7 */ /* 0x0022a400080011ff */
[----:B--2---:R-:W-:Y:S05]  /*8f70*/  @!P0 NANOSLEEP.SYNCS 0x989680 ;  /* 0x009896800000895d */ /* 0x004fea0003900000 */
[----:B------:R-:W2:Y:S02]  /*8f80*/  @!P0 SYNCS.PHASECHK.TRANS64 P0, [R0+URZ], R2 ;  /* 0x00000002000085a7 */ /* 0x000ea400080010ff */
[----:B--2---:R-:W-:Y:S05]  /*8f90*/  @!P0 BRA `(.L_x_137) ;  /* 0xfffffffc00f08947 */ /* 0x004fea000383ffff */
[----:B------:R-:W-:Y:S05]  /*8fa0*/  BRA `(.L_x_138) ;  /* 0xffffff9000e87947 */ /* 0x000fea000383ffff */
.L_x_37:
[----:B----4-:R-:W-:-:S07]  /*8fb0*/  MOV R0, UR5 ;  /* 0x0000000500007c02 */ /* 0x010fce0008000f00 */
.L_x_139:
[----:B-1----:R1:W2:Y:S02]  /*8fc0*/  SYNCS.PHASECHK.TRANS64.TRYWAIT P0, [R0+URZ], R3 ;  /* 0x00000003000075a7 */ /* 0x0022a400080011ff */
[----:B--2---:R-:W-:Y:S05]  /*8fd0*/  @!P0 NANOSLEEP.SYNCS 0x989680 ;  /* 0x009896800000895d */ /* 0x004fea0003900000 */
[----:B------:R-:W2:Y:S02]  /*8fe0*/  @!P0 SYNCS.PHASECHK.TRANS64 P0, [R0+URZ], R3 ;  /* 0x00000003000085a7 */ /* 0x000ea400080010ff */
[----:B--2---:R-:W-:Y:S05]  /*8ff0*/  @!P0 BRA `(.L_x_139) ;  /* 0xfffffffc00f08947 */ /* 0x004fea000383ffff */
[----:B------:R-:W-:Y:S05]  /*9000*/  BRA `(.L_x_140) ;  /* 0xffffff9000f47947 */ /* 0x000fea000383ffff */
.L_x_38:
[----:B----4-:R-:W-:-:S07]  /*9010*/  MOV R0, UR5 ;  /* 0x0000000500007c02 */ /* 0x010fce0008000f00 */
.L_x_141:
[----:B-1----:R1:W2:Y:S02]  /*9020*/  SYNCS.PHASECHK.TRANS64.TRYWAIT P0, [R0+URZ], R3 ;  /* 0x00000003000075a7 */ /* 0x0022a400080011ff */
[----:B--2---:R-:W-:Y:S05]  /*9030*/  @!P0 NANOSLEEP.SYNCS 0x989680 ;  /* 0x009896800000895d */ /* 0x004fea0003900000 */
[----:B------:R-:W2:Y:S02]  /*9040*/  @!P0 SYNCS.PHASECHK.TRANS64 P0, [R0+URZ], R3 ;  /* 0x00000003000085a7 */ /* 0x000ea400080010ff */
[----:B--2---:R-:W-:Y:S05]  /*9050*/  @!P0 BRA `(.L_x_141) ;  /* 0xfffffffc00f08947 */ /* 0x004fea000383ffff */
[----:B------:R-:W-:Y:S05]  /*9060*/  BRA `(.L_x_142) ;  /* 0xffffff9400007947 */ /* 0x000fea000383ffff */
.L_x_39:
[----:B----4-:R-:W-:-:S07]  /*9070*/  MOV R0, UR5 ;  /* 0x0000000500007c02 */ /* 0x010fce0008000f00 */
.L_x_143:
[----:B-1----:R1:W2:Y:S02]  /*9080*/  SYNCS.PHASECHK.TRANS64.TRYWAIT P0, [R0+URZ], R3 ;  /* 0x00000003000075a7 */ /* 0x0022a400080011ff */
[----:B--2---:R-:W-:Y:S05]  /*9090*/  @!P0 NANOSLEEP.SYNCS 0x989680 ;  /* 0x009896800000895d */ /* 0x004fea0003900000 */
[----:B------:R-:W2:Y:S02]  /*90a0*/  @!P0 SYNCS.PHASECHK.TRANS64 P0, [R0+URZ], R3 ;  /* 0x00000003000085a7 */ /* 0x000ea400080010ff */
[----:B--2---:R-:W-:Y:S05]  /*90b0*/  @!P0 BRA `(.L_x_143) ;  /* 0xfffffffc00f08947 */ /* 0x004fea000383ffff */
[----:B------:R-:W-:Y:S05]  /*90c0*/  BRA `(.L_x_144) ;  /* 0xffffff94000c7947 */ /* 0x000fea000383ffff */
.L_x_40:
[----:B----4-:R-:W-:-:S07]  /*90d0*/  MOV R0, UR5 ;  /* 0x0000000500007c02 */ /* 0x010fce0008000f00 */
.L_x_145:
[----:B-1----:R1:W2:Y:S02]  /*90e0*/  SYNCS.PHASECHK.TRANS64.TRYWAIT P0, [R0+URZ], R3 ;  /* 0x00000003000075a7 */ /* 0x0022a400080011ff */
[----:B--2---:R-:W-:Y:S05]  /*90f0*/  @!P0 NANOSLEEP.SYNCS 0x989680 ;  /* 0x009896800000895d */ /* 0x004fea0003900000 */
[----:B------:R-:W2:Y:S02]  /*9100*/  @!P0 SYNCS.PHASECHK.TRANS64 P0, [R0+URZ], R3 ;  /* 0x00000003000085a7 */ /* 0x000ea400080010ff */
[----:B--2---:R-:W-:Y:S05]  /*9110*/  @!P0 BRA `(.L_x_145) ;  /* 0xfffffffc00f08947 */ /* 0x004fea000383ffff */
[----:B------:R-:W-:Y:S05]  /*9120*/  BRA `(.L_x_146) ;  /* 0xffffff9400187947 */ /* 0x000fea000383ffff */
.L_x_43:
[----:B-1----:R1:W2:Y:S02]  /*9130*/  SYNCS.PHASECHK.TRANS64.TRYWAIT P0, [R0+URZ+0x110], R4 ;  /* 0x00011004000075a7 */ /* 0x0022a400080011ff */
[----:B--2---:R-:W-:Y:S05]  /*9140*/  @!P0 NANOSLEEP.SYNCS 0x989680 ;  /* 0x009896800000895d */ /* 0x004fea0003900000 */
[----:B------:R-:W2:Y:S02]  /*9150*/  @!P0 SYNCS.PHASECHK.TRANS64 P0, [R0+URZ+0x110], R4 ;  /* 0x00011004000085a7 */ /* 0x000ea400080010ff */
[----:B--2---:R-:W-:Y:S05]  /*9160*/  @!P0 BRA `(.L_x_43) ;  /* 0xfffffffc00f08947 */ /* 0x004fea000383ffff */
[----:B------:R-:W-:Y:S05]  /*9170*/  BRA `(.L_x_147) ;  /* 0xffffff9400747947 */ /* 0x000fea000383ffff */
.L_x_44:
[----:B------:R-:W-:-:S07]  /*9180*/  MOV R0, UR5 ;  /* 0x0000000500007c02 */ /* 0x000fce0008000f00 */
.L_x_148:
[----:B-1----:R1:W2:Y:S02]  /*9190*/  SYNCS.PHASECHK.TRANS64.TRYWAIT P0, [R0+URZ+0xc0], R5 ;  /* 0x0000c005000075a7 */ /* 0x0022a400080011ff */
[----:B--2---:R-:W-:Y:S05]  /*91a0*/  @!P0 NANOSLEEP.SYNCS 0x989680 ;  /* 0x009896800000895d */ /* 0x004fea0003900000 */
[----:B------:R-:W2:Y:S02]  /*91b0*/  @!P0 SYNCS.PHASECHK.TRANS64 P0, [R0+URZ+0xc0], R5 ;  /* 0x0000c005000085a7 */ /* 0x000ea400080010ff */
[----:B--2---:R-:W-:Y:S05]  /*91c0*/  @!P0 BRA `(.L_x_148) ;  /* 0xfffffffc00f08947 */ /* 0x004fea000383ffff */
[----:B------:R-:W-:Y:S05]  /*91d0*/  BRA `(.L_x_149) ;  /* 0xffffff9400847947 */ /* 0x000fea000383ffff */
.L_x_45:
[----:B-1----:R1:W2:Y:S02]  /*91e0*/  SYNCS.PHASECHK.TRANS64.TRYWAIT P1, [R0+URZ+0xb0], R4 ;  /* 0x0000b004000075a7 */ /* 0x0022a400080211ff */
[----:B--2---:R-:W-:Y:S05]  /*91f0*/  @!P1 NANOSLEEP.SYNCS 0x989680 ;  /* 0x009896800000995d */ /* 0x004fea0003900000 */
[----:B------:R-:W2:Y:S02]  /*9200*/  @!P1 SYNCS.PHASECHK.TRANS64 P1, [R0+URZ+0xb0], R4 ;  /* 0x0000b004000095a7 */ /* 0x000ea400080210ff */
[----:B--2---:R-:W-:Y:S05]  /*9210*/  @!P1 BRA `(.L_x_45) ;  /* 0xfffffffc00f09947 */ /* 0x004fea000383ffff */
[----:B------:R-:W-:Y:S05]  /*9220*/  BRA `(.L_x_150) ;  /* 0xffffff9400b47947 */ /* 0x000fea000383ffff */
.L_x_48:
[----:B------:R-:W-:-:S07]  /*9230*/  MOV R0, UR5 ;  /* 0x0000000500007c02 */ /* 0x000fce0008000f00 */
.L_x_151:
[----:B-1----:R1:W2:Y:S02]  /*9240*/  SYNCS.PHASECHK.TRANS64.TRYWAIT P0, [R0+URZ+0xc0], R2 ;  /* 0x0000c002000075a7 */ /* 0x0022a400080011ff */
[----:B--2---:R-:W-:Y:S05]  /*9250*/  @!P0 NANOSLEEP.SYNCS 0x989680 ;  /* 0x009896800000895d */ /* 0x004fea0003900000 */
[----:B------:R-:W2:Y:S02]  /*9260*/  @!P0 SYNCS.PHASECHK.TRANS64 P0, [R0+URZ+0xc0], R2 ;  /* 0x0000c002000085a7 */ /* 0x000ea400080010ff */
[----:B--2---:R-:W-:Y:S05]  /*9270*/  @!P0 BRA `(.L_x_151) ;  /* 0xfffffffc00f08947 */ /* 0x004fea000383ffff */
[----:B------:R-:W-:Y:S05]  /*9280*/  BRA `(.L_x_47) ;  /* 0xffffff9800087947 */ /* 0x000fea000383ffff */
.L_x_55:
[----:B-1----:R1:W2:Y:S02]  /*9290*/  SYNCS.PHASECHK.TRANS64.TRYWAIT P1, [R0+URZ+0xb0], R2 ;  /* 0x0000b002000075a7 */ /* 0x0022a400080211ff */
[----:B--2---:R-:W-:Y:S05]  /*92a0*/  @!P1 NANOSLEEP.SYNCS 0x989680 ;  /* 0x009896800000995d */ /* 0x004fea0003900000 */
[----:B------:R-:W2:Y:S02]  /*92b0*/  @!P1 SYNCS.PHASECHK.TRANS64 P1, [R0+URZ+0xb0], R2 ;  /* 0x0000b002000095a7 */ /* 0x000ea400080210ff */
[----:B--2---:R-:W-:Y:S05]  /*92c0*/  @!P1 BRA `(.L_x_55) ;  /* 0xfffffffc00f09947 */ /* 0x004fea000383ffff */
[----:B------:R-:W-:Y:S05]  /*92d0*/  BRA `(.L_x_152) ;  /* 0xffffff9c00787947 */ /* 0x000fea000383ffff */
.L_x_56:
[----:B------:R-:W-:-:S07]  /*92e0*/  MOV R2, UR7 ;  /* 0x0000000700027c02 */ /* 0x000fce0008000f00 */
.L_x_153:
[----:B-1----:R1:W2:Y:S02]  /*92f0*/  SYNCS.PHASECHK.TRANS64.TRYWAIT P0, [R2+URZ+0xf0], R0 ;  /* 0x0000f000020075a7 */ /* 0x0022a400080011ff */
[----:B--2---:R-:W-:Y:S05]  /*9300*/  @!P0 NANOSLEEP.SYNCS 0x989680 ;  /* 0x009896800000895d */ /* 0x004fea0003900000 */
[----:B------:R-:W2:Y:S02]  /*9310*/  @!P0 SYNCS.PHASECHK.TRANS64 P0, [R2+URZ+0xf0], R0 ;  /* 0x0000f000020085a7 */ /* 0x000ea400080010ff */
[----:B--2---:R-:W-:Y:S05]  /*9320*/  @!P0 BRA `(.L_x_153) ;  /* 0xfffffffc00f08947 */ /* 0x004fea000383ffff */
[----:B------:R-:W-:Y:S05]  /*9330*/  BRA `(.L_x_154) ;  /* 0xffffff9c00b07947 */ /* 0x000fea000383ffff */
.L_x_59:
[----:B------:R-:W-:Y:S07]  /*9340*/  MOV R0, UR6 ;  /* 0x0000000600007c02 */ /* 0x000fee0008000f00 */
.L_x_155:
[----:B-1----:R1:W2:Y:S02]  /*9350*/  SYNCS.PHASECHK.TRANS64.TRYWAIT P0, [R0+URZ], R2 ;  /* 0x00000002000075a7 */ /* 0x0022a400080011ff */
[----:B--2---:R-:W-:Y:S05]  /*9360*/  @!P0 NANOSLEEP.SYNCS 0x989680 ;  /* 0x009896800000895d */ /* 0x004fea0003900000 */
[----:B------:R-:W2:Y:S02]  /*9370*/  @!P0 SYNCS.PHASECHK.TRANS64 P0, [R0+URZ], R2 ;  /* 0x00000002000085a7 */ /* 0x000ea400080010ff */
[----:B--2---:R-:W-:Y:S05]  /*9380*/  @!P0 BRA `(.L_x_155) ;  /* 0xfffffffc00f08947 */ /* 0x004fea000383ffff */
[----:B------:R-:W-:Y:S05]  /*9390*/  BRA `(.L_x_58) ;  /* 0xffffff9c00cc7947 */ /* 0x000fea000383ffff */
.L_x_62:
[----:B------:R-:W-:-:S07]  /*93a0*/  MOV R0, UR6 ;  /* 0x0000000600007c02 */ /* 0x000fce0008000f00 */
.L_x_156:
[----:B--2---:R2:W4:Y:S02]  /*93b0*/  SYNCS.PHASECHK.TRANS64.TRYWAIT P0, [R0+URZ], R2 ;  /* 0x00000002000075a7 */ /* 0x00452400080011ff */
[----:B----4-:R-:W-:Y:S05]  /*93c0*/  @!P0 NANOSLEEP.SYNCS 0x989680 ;  /* 0x009896800000895d */ /* 0x010fea0003900000 */
[----:B------:R-:W4:Y:S02]  /*93d0*/  @!P0 SYNCS.PHASECHK.TRANS64 P0, [R0+URZ], R2 ;  /* 0x00000002000085a7 */ /* 0x000f2400080010ff */
[----:B----4-:R-:W-:Y:S05]  /*93e0*/  @!P0 BRA `(.L_x_156) ;  /* 0xfffffffc00f08947 */ /* 0x010fea000383ffff */
[----:B------:R-:W-:Y:S05]  /*93f0*/  BRA `(.L_x_157) ;  /* 0xffffffa000a87947 */ /* 0x000fea000383ffff */
.L_x_63:
[----:B------:R-:W-:-:S07]  /*9400*/  MOV R0, UR6 ;  /* 0x0000000600007c02 */ /* 0x000fce0008000f00 */
.L_x_158:
[----:B-1----:R1:W2:Y:S02]  /*9410*/  SYNCS.PHASECHK.TRANS64.TRYWAIT P0, [R0+URZ], R3 ;  /* 0x00000003000075a7 */ /* 0x0022a400080011ff */
[----:B--2---:R-:W-:Y:S05]  /*9420*/  @!P0 NANOSLEEP.SYNCS 0x989680 ;  /* 0x009896800000895d */ /* 0x004fea0003900000 */
[----:B------:R-:W2:Y:S02]  /*9430*/  @!P0 SYNCS.PHASECHK.TRANS64 P0, [R0+URZ], R3 ;  /* 0x00000003000085a7 */ /* 0x000ea400080010ff */
[----:B--2---:R-:W-:Y:S05]  /*9440*/  @!P0 BRA `(.L_x_158) ;  /* 0xfffffffc00f08947 */ /* 0x004fea000383ffff */
[----:B------:R-:W-:Y:S05]  /*9450*/  BRA `(.L_x_159) ;  /* 0xffffffa000b47947 */ /* 0x000fea000383ffff */
.L_x_64:
[----:B------:R-:W-:-:S07]  /*9460*/  MOV R0, UR6 ;  /* 0x0000000600007c02 */ /* 0x000fce0008000f00 */
.L_x_160:
[----:B-1----:R1:W2:Y:S02]  /*9470*/  SYNCS.PHASECHK.TRANS64.TRYWAIT P0, [R0+URZ], R3 ;  /* 0x00000003000075a7 */ /* 0x0022a400080011ff */
[----:B--2---:R-:W-:Y:S05]  /*9480*/  @!P0 NANOSLEEP.SYNCS 0x989680 ;  /* 0x009896800000895d */ /* 0x004fea0003900000 */
[----:B------:R-:W2:Y:S02]  /*9490*/  @!P0 SYNCS.PHASECHK.TRANS64 P0, [R0+URZ], R3 ;  /* 0x00000003000085a7 */ /* 0x000ea400080010ff */
[----:B--2---:R-:W-:Y:S05]  /*94a0*/  @!P0 BRA `(.L_x_160) ;  /* 0xfffffffc00f08947 */ /* 0x004fea000383ffff */
[----:B------:R-:W-:Y:S05]  /*94b0*/  BRA `(.L_x_161) ;  /* 0xffffffa000c07947 */ /* 0x000fea000383ffff */
.L_x_65:
[----:B-1----:R-:W-:-:S07]  /*94c0*/  MOV R0, UR7 ;  /* 0x0000000700007c02 */ /* 0x002fce0008000f00 */
.L_x_162:
[----:B-1----:R1:W2:Y:S02]  /*94d0*/  SYNCS.PHASECHK.TRANS64.TRYWAIT P0, [R0+URZ], R2 ;  /* 0x00000002000075a7 */ /* 0x0022a400080011ff */
[----:B--2---:R-:W-:Y:S05]  /*94e0*/  @!P0 NANOSLEEP.SYNCS 0x989680 ;  /* 0x009896800000895d */ /* 0x004fea0003900000 */
[----:B------:R-:W2:Y:S02]  /*94f0*/  @!P0 SYNCS.PHASECHK.TRANS64 P0, [R0+URZ], R2 ;  /* 0x00000002000085a7 */ /* 0x000ea400080010ff */
[----:B--2---:R-:W-:Y:S05]  /*9500*/  @!P0 BRA `(.L_x_162) ;  /* 0xfffffffc00f08947 */ /* 0x004fea000383ffff */
[----:B------:R-:W-:Y:S05]  /*9510*/  BRA `(.L_x_163) ;  /* 0xffffffa000cc7947 */ /* 0x000fea000383ffff */
.L_x_70:
[----:B--2---:R2:W3:Y:S02]  /*9520*/  SYNCS.PHASECHK.TRANS64.TRYWAIT P0, [R0+URZ+0xb0], R2 ;  /* 0x0000b002000075a7 */ /* 0x0044e400080011ff */
[----:B---3--:R-:W-:Y:S05]  /*9530*/  @!P0 NANOSLEEP.SYNCS 0x989680 ;  /* 0x009896800000895d */ /* 0x008fea0003900000 */
[----:B------:R-:W3:Y:S02]  /*9540*/  @!P0 SYNCS.PHASECHK.TRANS64 P0, [R0+URZ+0xb0], R2 ;  /* 0x0000b002000085a7 */ /* 0x000ee400080010ff */
[----:B---3--:R-:W-:Y:S05]  /*9550*/  @!P0 BRA `(.L_x_70) ;  /* 0xfffffffc00f08947 */ /* 0x008fea000383ffff */
[----:B------:R-:W-:Y:S05]  /*9560*/  BRA `(.L_x_164) ;  /* 0xffffffa400d87947 */ /* 0x000fea000383ffff */
.L_x_73:
[----:B------:R-:W-:Y:S07]  /*9570*/  MOV R0, UR7 ;  /* 0x0000000700007c02 */ /* 0x000fee0008000f00 */
.L_x_165:
[----:B--2---:R2:W3:Y:S02]  /*9580*/  SYNCS.PHASECHK.TRANS64.TRYWAIT P0, [R0+URZ+0xa8], R2 ;  /* 0x0000a802000075a7 */ /* 0x0044e400080011ff */
[----:B---3--:R-:W-:Y:S05]  /*9590*/  @!P0 NANOSLEEP.SYNCS 0x989680 ;  /* 0x009896800000895d */ /* 0x008fea0003900000 */
[----:B------:R-:W3:Y:S02]  /*95a0*/  @!P0 SYNCS.PHASECHK.TRANS64 P0, [R0+URZ+0xa8], R2 ;  /* 0x0000a802000085a7 */ /* 0x000ee400080010ff */
[----:B---3--:R-:W-:Y:S05]  /*95b0*/  @!P0 BRA `(.L_x_165) ;  /* 0xfffffffc00f08947 */ /* 0x008fea000383ffff */
[----:B------:R-:W-:Y:S05]  /*95c0*/  BRA `(.L_x_72) ;  /* 0xffffffa800b87947 */ /* 0x000fea000383ffff */
.L_x_76:
[----:B------:R-:W-:Y:S07]  /*95d0*/  MOV R0, UR7 ;  /* 0x0000000700007c02 */ /* 0x000fee0008000f00 */
.L_x_166:
[----:B-1----:R1:W2:Y:S02]  /*95e0*/  SYNCS.PHASECHK.TRANS64.TRYWAIT P0, [R0+URZ+0x80], R14 ;  /* 0x0000800e000075a7 */ /* 0x0022a400080011ff */
[----:B--2---:R-:W-:Y:S05]  /*95f0*/  @!P0 NANOSLEEP.SYNCS 0x989680 ;  /* 0x009896800000895d */ /* 0x004fea0003900000 */
[----:B------:R-:W2:Y:S02]  /*9600*/  @!P0 SYNCS.PHASECHK.TRANS64 P0, [R0+URZ+0x80], R14 ;  /* 0x0000800e000085a7 */ /* 0x000ea400080010ff */
[----:B--2---:R-:W-:Y:S05]  /*9610*/  @!P0 BRA `(.L_x_166) ;  /* 0xfffffffc00f08947 */ /* 0x004fea000383ffff */
[----:B------:R-:W-:Y:S05]  /*9620*/  BRA `(.L_x_167) ;  /* 0xffffffac00307947 */ /* 0x000fea000383ffff */
.L_x_77:
[----:B------:R-:W-:Y:S07]  /*9630*/  MOV R0, UR7 ;  /* 0x0000000700007c02 */ /* 0x000fee0008000f00 */
.L_x_168:
[----:B-1----:R1:W2:Y:S02]  /*9640*/  SYNCS.PHASECHK.TRANS64.TRYWAIT P0, [R0+URZ+0x88], R14 ;  /* 0x0000880e000075a7 */ /* 0x0022a400080011ff */
[----:B--2---:R-:W-:Y:S05]  /*9650*/  @!P0 NANOSLEEP.SYNCS 0x989680 ;  /* 0x009896800000895d */ /* 0x004fea0003900000 */
[----:B------:R-:W2:Y:S02]  /*9660*/  @!P0 SYNCS.PHASECHK.TRANS64 P0, [R0+URZ+0x88], R14 ;  /* 0x0000880e000085a7 */ /* 0x000ea400080010ff */
[----:B--2---:R-:W-:Y:S05]  /*9670*/  @!P0 BRA `(.L_x_168) ;  /* 0xfffffffc00f08947 */ /* 0x004fea000383ffff */
[----:B------:R-:W-:Y:S05]  /*9680*/  BRA `(.L_x_169) ;  /* 0xffffffac00687947 */ /* 0x000fea000383ffff */
.L_x_78:
[----:B------:R-:W-:Y:S07]  /*9690*/  MOV R0, UR7 ;  /* 0x0000000700007c02 */ /* 0x000fee0008000f00 */
.L_x_170:
[----:B-1----:R1:W2:Y:S02]  /*96a0*/  SYNCS.PHASECHK.TRANS64.TRYWAIT P0, [R0+URZ+0x90], R14 ;  /* 0x0000900e000075a7 */ /* 0x0022a400080011ff */
[----:B--2---:R-:W-:Y:S05]  /*96b0*/  @!P0 NANOSLEEP.SYNCS 0x989680 ;  /* 0x009896800000895d */ /* 0x004fea0003900000 */
[----:B------:R-:W2:Y:S02]  /*96c0*/  @!P0 SYNCS.PHASECHK.TRANS64 P0, [R0+URZ+0x90], R14 ;  /* 0x0000900e000085a7 */ /* 0x000ea400080010ff */
[----:B--2---:R-:W-:Y:S05]  /*96d0*/  @!P0 BRA `(.L_x_170) ;  /* 0xfffffffc00f08947 */ /* 0x004fea000383ffff */
[----:B------:R-:W-:Y:S05]  /*96e0*/  BRA `(.L_x_171) ;  /* 0xffffffac00ac7947 */ /* 0x000fea000383ffff */
.L_x_79:
[----:B------:R-:W-:Y:S07]  /*96f0*/  MOV R0, UR7 ;  /* 0x0000000700007c02 */ /* 0x000fee0008000f00 */
.L_x_172:
[----:B-1----:R1:W2:Y:S02]  /*9700*/  SYNCS.PHASECHK.TRANS64.TRYWAIT P0, [R0+URZ+0x98], R14 ;  /* 0x0000980e000075a7 */ /* 0x0022a400080011ff */
[----:B--2---:R-:W-:Y:S05]  /*9710*/  @!P0 NANOSLEEP.SYNCS 0x989680 ;  /* 0x009896800000895d */ /* 0x004fea0003900000 */
[----:B------:R-:W2:Y:S02]  /*9720*/  @!P0 SYNCS.PHASECHK.TRANS64 P0, [R0+URZ+0x98], R14 ;  /* 0x0000980e000085a7 */ /* 0x000ea400080010ff */
[----:B--2---:R-:W-:Y:S05]  /*9730*/  @!P0 BRA `(.L_x_172) ;  /* 0xfffffffc00f08947 */ /* 0x004fea000383ffff */
[----:B------:R-:W-:Y:S05]  /*9740*/  BRA `(.L_x_173) ;  /* 0xffffffb000307947 */ /* 0x000fea000383ffff */
.L_x_81:
[----:B------:R-:W-:-:S07]  /*9750*/  MOV R0, UR7 ;  /* 0x0000000700007c02 */ /* 0x000fce0008000f00 */
.L_x_174:
[----:B-1----:R1:W3:Y:S02]  /*9760*/  SYNCS.PHASECHK.TRANS64.TRYWAIT P0, [R0+URZ+0x80], R2 ;  /* 0x00008002000075a7 */ /* 0x0022e400080011ff */
[----:B---3--:R-:W-:Y:S05]  /*9770*/  @!P0 NANOSLEEP.SYNCS 0x989680 ;  /* 0x009896800000895d */ /* 0x008fea0003900000 */
[----:B------:R-:W3:Y:S02]  /*9780*/  @!P0 SYNCS.PHASECHK.TRANS64 P0, [R0+URZ+0x80], R2 ;  /* 0x00008002000085a7 */ /* 0x000ee400080010ff */
[----:B---3--:R-:W-:Y:S05]  /*9790*/  @!P0 BRA `(.L_x_174) ;  /* 0xfffffffc00f08947 */ /* 0x008fea000383ffff */
[----:B------:R-:W-:Y:S05]  /*97a0*/  BRA `(.L_x_175) ;  /* 0xffffffb000a07947 */ /* 0x000fea000383ffff */
.L_x_82:
[----:B-1----:R-:W-:-:S07]  /*97b0*/  MOV R0, UR7 ;  /* 0x0000000700007c02 */ /* 0x002fce0008000f00 */
.L_x_176:
[----:B-1----:R1:W3:Y:S02]  /*97c0*/  SYNCS.PHASECHK.TRANS64.TRYWAIT P0, [R0+URZ+0x88], R2 ;  /* 0x00008802000075a7 */ /* 0x0022e400080011ff */
[----:B---3--:R-:W-:Y:S05]  /*97d0*/  @!P0 NANOSLEEP.SYNCS 0x989680 ;  /* 0x009896800000895d */ /* 0x008fea0003900000 */
[----:B------:R-:W3:Y:S02]  /*97e0*/  @!P0 SYNCS.PHASECHK.TRANS64 P0, [R0+URZ+0x88], R2 ;  /* 0x00008802000085a7 */ /* 0x000ee400080010ff */
[----:B---3--:R-:W-:Y:S05]  /*97f0*/  @!P0 BRA `(.L_x_176) ;  /* 0xfffffffc00f08947 */ /* 0x008fea000383ffff */
[----:B------:R-:W-:Y:S05]  /*9800*/  BRA `(.L_x_177) ;  /* 0xffffffb000907947 */ /* 0x000fea000383ffff */
.L_x_83:
[----:B-1----:R-:W-:-:S07]  /*9810*/  MOV R0, UR7 ;  /* 0x0000000700007c02 */ /* 0x002fce0008000f00 */
.L_x_178:
[----:B-1----:R1:W3:Y:S02]  /*9820*/  SYNCS.PHASECHK.TRANS64.TRYWAIT P0, [R0+URZ+0x90], R2 ;  /* 0x00009002000075a7 */ /* 0x0022e400080011ff */
[----:B---3--:R-:W-:Y:S05]  /*9830*/  @!P0 NANOSLEEP.SYNCS 0x989680 ;  /* 0x009896800000895d */ /* 0x008fea0003900000 */
[----:B------:R-:W3:Y:S02]  /*9840*/  @!P0 SYNCS.PHASECHK.TRANS64 P0, [R0+URZ+0x90], R2 ;  /* 0x00009002000085a7 */ /* 0x000ee400080010ff */
[----:B---3--:R-:W-:Y:S05]  /*9850*/  @!P0 BRA `(.L_x_178) ;  /* 0xfffffffc00f08947 */ /* 0x008fea000383ffff */
[----:B------:R-:W-:Y:S05]  /*9860*/  BRA `(.L_x_179) ;  /* 0xffffffb000807947 */ /* 0x000fea000383ffff */
.L_x_85:
[----:B--2---:R2:W4:Y:S02]  /*9870*/  SYNCS.PHASECHK.TRANS64.TRYWAIT P0, [R0+URZ+0xb0], R2 ;  /* 0x0000b002000075a7 */ /* 0x00452400080011ff */
[----:B----4-:R-:W-:Y:S05]  /*9880*/  @!P0 NANOSLEEP.SYNCS 0x989680 ;  /* 0x009896800000895d */ /* 0x010fea0003900000 */
[----:B------:R-:W4:Y:S02]  /*9890*/  @!P0 SYNCS.PHASECHK.TRANS64 P0, [R0+URZ+0xb0], R2 ;  /* 0x0000b002000085a7 */ /* 0x000f2400080010ff */
[----:B----4-:R-:W-:Y:S05]  /*98a0*/  @!P0 BRA `(.L_x_85) ;  /* 0xfffffffc00f08947 */ /* 0x010fea000383ffff */
[----:B------:R-:W-:Y:S05]  /*98b0*/  BRA `(.L_x_180) ;  /* 0xffffffb400487947 */ /* 0x000fea000383ffff */
.L_x_96:
[----:B-1----:R-:W-:Y:S04]  /*98c0*/  MOV R2, UR48 ;  /* 0x0000003000027c02 */ /* 0x002fe80008000f00 */
[----:B------:R1:W3:Y:S03]  /*98d0*/  SYNCS.PHASECHK.TRANS64.TRYWAIT P1, [R2+URZ+0x60], R3 ;  /* 0x00006003020075a7 */ /* 0x0002e600080211ff */
[----:B---3--:R-:W-:Y:S05]  /*98e0*/  @!P1 NANOSLEEP.SYNCS 0x989680 ;  /* 0x009896800000995d */ /* 0x008fea0003900000 */
[----:B------:R-:W3:Y:S02]  /*98f0*/  @!P1 SYNCS.PHASECHK.TRANS64 P1, [R2+URZ+0x60], R3 ;  /* 0x00006003020095a7 */ /* 0x000ee400080210ff */
[----:B---3--:R-:W-:Y:S05]  /*9900*/  @!P1 BRA `(.L_x_96) ;  /* 0xfffffffc00ec9947 */ /* 0x008fea000383ffff */
[----:B------:R-:W-:Y:S05]  /*9910*/  BRA `(.L_x_95) ;  /* 0xffffffc000547947 */ /* 0x000fea000383ffff */
.L_x_98:
[----:B-1----:R1:W4:Y:S02]  /*9920*/  SYNCS.PHASECHK.TRANS64.TRYWAIT P0, [R64+URZ+0xd0], R0 ;  /* 0x0000d000400075a7 */ /* 0x00232400080011ff */
[----:B----4-:R-:W-:Y:S05]  /*9930*/  @!P0 NANOSLEEP.SYNCS 0x989680 ;  /* 0x009896800000895d */ /* 0x010fea0003900000 */
[----:B------:R-:W4:Y:S02]  /*9940*/  @!P0 SYNCS.PHASECHK.TRANS64 P0, [R64+URZ+0xd0], R0 ;  /* 0x0000d000400085a7 */ /* 0x000f2400080010ff */
[----:B----4-:R-:W-:Y:S05]  /*9950*/  @!P0 BRA `(.L_x_98) ;  /* 0xfffffffc00f08947 */ /* 0x010fea000383ffff */
[----:B------:R-:W-:Y:S05]  /*9960*/  BRA `(.L_x_97) ;  /* 0xffffffc0007c7947 */ /* 0x000fea000383ffff */
.L_x_107:
[----:B--2---:R2:W4:Y:S02]  /*9970*/  SYNCS.PHASECHK.TRANS64.TRYWAIT P0, [R2+URZ+0x60], R0 ;  /* 0x00006000020075a7 */ /* 0x00452400080011ff */
[----:B----4-:R-:W-:Y:S05]  /*9980*/  @!P0 NANOSLEEP.SYNCS 0x989680 ;  /* 0x009896800000895d */ /* 0x010fea0003900000 */
[----:B------:R-:W4:Y:S02]  /*9990*/  @!P0 SYNCS.PHASECHK.TRANS64 P0, [R2+URZ+0x60], R0 ;  /* 0x00006000020085a7 */ /* 0x000f2400080010ff */
[----:B----4-:R-:W-:Y:S05]  /*99a0*/  @!P0 BRA `(.L_x_107) ;  /* 0xfffffffc00f08947 */ /* 0x010fea000383ffff */
[----:B------:R-:W-:Y:S05]  /*99b0*/  BRA `(.L_x_106) ;  /* 0xffffffcc00587947 */ /* 0x000fea000383ffff */
.L_x_115:
[----:B--2---:R2:W4:Y:S02]  /*99c0*/  SYNCS.PHASECHK.TRANS64.TRYWAIT P0, [R0+URZ+0x60], R6 ;  /* 0x00006006000075a7 */ /* 0x00452400080011ff */
[----:B----4-:R-:W-:Y:S05]  /*99d0*/  @!P0 NANOSLEEP.SYNCS 0x989680 ;  /* 0x009896800000895d */ /* 0x010fea0003900000 */
[----:B------:R-:W4:Y:S02]  /*99e0*/  @!P0 SYNCS.PHASECHK.TRANS64 P0, [R0+URZ+0x60], R6 ;  /* 0x00006006000085a7 */ /* 0x000f2400080010ff */
[----:B----4-:R-:W-:Y:S05]  /*99f0*/  @!P0 BRA `(.L_x_115) ;  /* 0xfffffffc00f08947 */ /* 0x010fea000383ffff */
[----:B------:R-:W-:Y:S05]  /*9a00*/  BRA `(.L_x_114) ;  /* 0xffffffd800587947 */ /* 0x000fea000383ffff */
.L_x_123:
[----:B--2---:R2:W4:Y:S02]  /*9a10*/  SYNCS.PHASECHK.TRANS64.TRYWAIT P0, [R0+URZ+0x60], R5 ;  /* 0x00006005000075a7 */ /* 0x00452400080011ff */
[----:B----4-:R-:W-:Y:S05]  /*9a20*/  @!P0 NANOSLEEP.SYNCS 0x989680 ;  /* 0x009896800000895d */ /* 0x010fea0003900000 */
[----:B------:R-:W4:Y:S02]  /*9a30*/  @!P0 SYNCS.PHASECHK.TRANS64 P0, [R0+URZ+0x60], R5 ;  /* 0x00006005000085a7 */ /* 0x000f2400080010ff */
[----:B----4-:R-:W-:Y:S05]  /*9a40*/  @!P0 BRA `(.L_x_123) ;  /* 0xfffffffc00f08947 */ /* 0x010fea000383ffff */
[----:B------:R-:W-:Y:S05]  /*9a50*/  BRA `(.L_x_122) ;  /* 0xffffffe400587947 */ /* 0x000fea000383ffff */
        .weak           $__internal_0_$__cuda_sm10x_tcgen05_guardrail_trap_col_being_dealloced_not_returned_by_alloc
        .type           $__internal_0_$__cuda_sm10x_tcgen05_guardrail_trap_col_being_dealloced_not_returned_by_alloc,@function
        .size           $__internal_0_$__cuda_sm10x_tcgen05_guardrail_trap_col_being_dealloced_not_returned_by_alloc,($__internal_1_$__cuda_sm10x_tcgen05_guardrail_trap_phase_invalid_during_alloc - $__internal_0_$__cuda_sm10x_tcgen05_guardrail_trap_col_being_dealloced_not_returned_by_alloc)
$__internal_0_$__cuda_sm10x_tcgen05_guardrail_trap_col_being_dealloced_not_returned_by_alloc:
[----:B------:R-:W-:Y:S05]  /*9a60*/  BPT.TRAP 0x1 ;  /* 0x000000040000795c */ /* 0x000fea0000300000 */
[----:B------:R-:W-:-:S04]  /*9a70*/  HFMA2 R3, -RZ, RZ, 0, 0 ;  /* 0x00000000ff037431 */ /* 0x000fc800000001ff */
[----:B------:R-:W-:Y:S05]  /*9a80*/  RET.REL.NODEC R2 `(_ZN7cutlass13device_kernelINS_4gemm6kernel13GemmUniversalIN4cute5tupleIJiiiiEEENS1_10collective13CollectiveMmaINS1_35MainloopSm100TmaUmmaWarpSpecializedILi6ELi2ELi4ENS5_IJNS4_1CILi1EEESB_SB_EEEEENS5_IJNSA_ILi128EEESE_NSA_ILi64EEEEEENS_10bfloat16_tENS5_IJlSB_lEEESH_SI_NS4_8TiledMMAINS4_8MMA_AtomIJNS4_20SM100_MMA_F16BF16_SSISH_SH_fLi128ELi128ELNS4_4UMMA5MajorE0ELSN_0ELNSM_7ScaleInE0ELSO_0EEEEEENS4_6LayoutISC_NS5_IJNSA_ILi0EEESS_SS_EEEEENS5_IJNS4_10UnderscoreESV_SV_EEEEENS4_13SM90_TMA_LOADENS4_14ComposedLayoutINS4_7SwizzleILi3ELi4ELi3EEENS4_18smem_ptr_flag_bitsILi16EEENSR_INS5_IJNSA_ILi8EEESF_EEENS5_IJSF_SB_EEEEEEEvNS4_8identityESY_S18_vS19_EENS_8epilogue10collective18CollectiveEpilogueINS1B_23Sm100TmaWarpSpecializedILi4ELi2ELi32ELb1ELb0EEEJSG_NS5_IJNSR_ISE_SB_EENSR_INSA_ILi32EEESB_EEEEESH_SI_SH_SI_NS1B_6fusion15FusionCallbacksIS1F_NS1K_17LinearCombinationISH_fSH_fLNS_15FloatRoundStyleE2EEESG_S1J_JEEENS4_5SM1004TMEM4LOAD26SM100_TMEM_LOAD_32dp32b32xESY_NSZ_INS10_ILi2ELi4ELi3EEES13_NSR_INS5_IJS14_S1H_EEENS5_IJS1H_SB_EEEEEEENS4_39AutoVectorizingCopyWithAssumedAlignmentILi128EEENS4_14SM90_TMA_STOREES1Y_S20_S20_EEEvvEEEEvNT_6ParamsE) ;  /* 0xffffff64025c7950 */ /* 0x000fea0003c3ffff */
        .weak           $__internal_1_$__cuda_sm10x_tcgen05_guardrail_trap_phase_invalid_during_alloc
        .type           $__internal_1_$__cuda_sm10x_tcgen05_guardrail_trap_phase_invalid_during_alloc,@function
        .size           $__internal_1_$__cuda_sm10x_tcgen05_guardrail_trap_phase_invalid_during_alloc,($__internal_2_$__cuda_sm10x_tcgen05_guardrail_trap_unallocated_columns_being_dealloced - $__internal_1_$__cuda_sm10x_tcgen05_guardrail_trap_phase_invalid_during_alloc)
$__internal_1_$__cuda_sm10x_tcgen05_guardrail_trap_phase_invalid_during_alloc:
[----:B------:R-:W-:Y:S05]  /*9a90*/  BPT.TRAP 0x1 ;  /* 0x000000040000795c */ /* 0x000fea0000300000 */
[----:B------:R-:W-:-:S04]  /*9aa0*/  MOV R3, 0x0 ;  /* 0x0000000000037802 */ /* 0x000fc80000000f00 */
[----:B------:R-:W-:Y:S05]  /*9ab0*/  RET.REL.NODEC R2 `(_ZN7cutlass13device_kernelINS_4gemm6kernel13GemmUniversalIN4cute5tupleIJiiiiEEENS1_10collective13CollectiveMmaINS1_35MainloopSm100TmaUmmaWarpSpecializedILi6ELi2ELi4ENS5_IJNS4_1CILi1EEESB_SB_EEEEENS5_IJNSA_ILi128EEESE_NSA_ILi64EEEEEENS_10bfloat16_tENS5_IJlSB_lEEESH_SI_NS4_8TiledMMAINS4_8MMA_AtomIJNS4_20SM100_MMA_F16BF16_SSISH_SH_fLi128ELi128ELNS4_4UMMA5MajorE0ELSN_0ELNSM_7ScaleInE0ELSO_0EEEEEENS4_6LayoutISC_NS5_IJNSA_ILi0EEESS_SS_EEEEENS5_IJNS4_10UnderscoreESV_SV_EEEEENS4_13SM90_TMA_LOADENS4_14ComposedLayoutINS4_7SwizzleILi3ELi4ELi3EEENS4_18smem_ptr_flag_bitsILi16EEENSR_INS5_IJNSA_ILi8EEESF_EEENS5_IJSF_SB_EEEEEEEvNS4_8identityESY_S18_vS19_EENS_8epilogue10collective18CollectiveEpilogueINS1B_23Sm100TmaWarpSpecializedILi4ELi2ELi32ELb1ELb0EEEJSG_NS5_IJNSR_ISE_SB_EENSR_INSA_ILi32EEESB_EEEEESH_SI_SH_SI_NS1B_6fusion15FusionCallbacksIS1F_NS1K_17LinearCombinationISH_fSH_fLNS_15FloatRoundStyleE2EEESG_S1J_JEEENS4_5SM1004TMEM4LOAD26SM100_TMEM_LOAD_32dp32b32xESY_NSZ_INS10_ILi2ELi4ELi3EEES13_NSR_INS5_IJS14_S1H_EEENS5_IJS1H_SB_EEEEEEENS4_39AutoVectorizingCopyWithAssumedAlignmentILi128EEENS4_14SM90_TMA_STOREES1Y_S20_S20_EEEvvEEEEvNT_6ParamsE) ;  /* 0xffffff6402507950 */ /* 0x000fea0003c3ffff */
        .weak           $__internal_2_$__cuda_sm10x_tcgen05_guardrail_trap_unallocated_columns_being_dealloced
        .type           $__internal_2_$__cuda_sm10x_tcgen05_guardrail_trap_unallocated_columns_being_dealloced,@function
        .size           $__internal_2_$__cuda_sm10x_tcgen05_guardrail_trap_unallocated_columns_being_dealloced,(.L_x_182 - $__internal_2_$__cuda_sm10x_tcgen05_guardrail_trap_unallocated_columns_being_dealloced)
$__internal_2_$__cuda_sm10x_tcgen05_guardrail_trap_unallocated_columns_being_dealloced:
[----:B------:R-:W-:Y:S05]  /*9ac0*/  BPT.TRAP 0x1 ;  /* 0x000000040000795c */ /* 0x000fea0000300000 */
[----:B------:R-:W-:-:S04]  /*9ad0*/  HFMA2 R3, -RZ, RZ, 0, 0 ;  /* 0x00000000ff037431 */ /* 0x000fc800000001ff */
[----:B------:R-:W-:Y:S05]  /*9ae0*/  RET.REL.NODEC R2 `(_ZN7cutlass13device_kernelINS_4gemm6kernel13GemmUniversalIN4cute5tupleIJiiiiEEENS1_10collective13CollectiveMmaINS1_35MainloopSm100TmaUmmaWarpSpecializedILi6ELi2ELi4ENS5_IJNS4_1CILi1EEESB_SB_EEEEENS5_IJNSA_ILi128EEESE_NSA_ILi64EEEEEENS_10bfloat16_tENS5_IJlSB_lEEESH_SI_NS4_8TiledMMAINS4_8MMA_AtomIJNS4_20SM100_MMA_F16BF16_SSISH_SH_fLi128ELi128ELNS4_4UMMA5MajorE0ELSN_0ELNSM_7ScaleInE0ELSO_0EEEEEENS4_6LayoutISC_NS5_IJNSA_ILi0EEESS_SS_EEEEENS5_IJNS4_10UnderscoreESV_SV_EEEEENS4_13SM90_TMA_LOADENS4_14ComposedLayoutINS4_7SwizzleILi3ELi4ELi3EEENS4_18smem_ptr_flag_bitsILi16EEENSR_INS5_IJNSA_ILi8EEESF_EEENS5_IJSF_SB_EEEEEEEvNS4_8identityESY_S18_vS19_EENS_8epilogue10collective18CollectiveEpilogueINS1B_23Sm100TmaWarpSpecializedILi4ELi2ELi32ELb1ELb0EEEJSG_NS5_IJNSR_ISE_SB_EENSR_INSA_ILi32EEESB_EEEEESH_SI_SH_SI_NS1B_6fusion15FusionCallbacksIS1F_NS1K_17LinearCombinationISH_fSH_fLNS_15FloatRoundStyleE2EEESG_S1J_JEEENS4_5SM1004TMEM4LOAD26SM100_TMEM_LOAD_32dp32b32xESY_NSZ_INS10_ILi2ELi4ELi3EEES13_NSR_INS5_IJS14_S1H_EEENS5_IJS1H_SB_EEEEEEENS4_39AutoVectorizingCopyWithAssumedAlignmentILi128EEENS4_14SM90_TMA_STOREES1Y_S20_S20_EEEvvEEEEvNT_6ParamsE) ;  /* 0xffffff6402447950 */ /* 0x000fea0003c3ffff */
.L_x_181:
[----:B------:R-:W-:-:S00]  /*9af0*/  BRA `(.L_x_181) ;  /* 0xfffffffc00fc7947 */ /* 0x000fc0000383ffff */
[----:B------:R-:W-:-:S00]  /*9b00*/  NOP ;  /* 0x0000000000007918 */ /* 0x000fc00000000000 */
[----:B------:R-:W-:-:S00]  /*9b10*/  NOP ;  /* 0x0000000000007918 */ /* 0x000fc00000000000 */
[----:B------:R-:W-:-:S00]  /*9b20*/  NOP ;  /* 0x0000000000007918 */ /* 0x000fc00000000000 */
[----:B------:R-:W-:-:S00]  /*9b30*/  NOP ;  /* 0x0000000000007918 */ /* 0x000fc00000000000 */
[----:B------:R-:W-:-:S00]  /*9b40*/  NOP ;  /* 0x0000000000007918 */ /* 0x000fc00000000000 */
[----:B------:R-:W-:-:S00]  /*9b50*/  NOP ;  /* 0x0000000000007918 */ /* 0x000fc00000000000 */
[----:B------:R-:W-:-:S00]  /*9b60*/  NOP ;  /* 0x0000000000007918 */ /* 0x000fc00000000000 */
[----:B------:R-:W-:-:S00]  /*9b70*/  NOP ;  /* 0x0000000000007918 */ /* 0x000fc00000000000 */
.L_x_182:


//--------------------- .nv.global.init           --------------------------
	.section	.nv.global.init,"aw",@progbits
.nv.global.init:
	.type		$str$27,@object
	.size		$str$27,($str$28 - $str$27)
$str$27:
        /*0000*/ 	.byte	0x28, 0x61, 0x64, 0x64, 0x72, 0x65, 0x73, 0x73, 0x20, 0x26, 0x20, 0x6d, 0x61, 0x73, 0x6b, 0x29
        /*0010*/ 	.byte	0x20, 0x3d, 0x3d, 0x20, 0x30, 0x00
	.type		$str$28,@object
	.size		$str$28,($str$26 - $str$28)
$str$28:
        /*0016*/ 	.byte	0x2f, 0x74, 0x6d, 0x70, 0x2f, 0x63, 0x75, 0x74, 0x6c, 0x61, 0x73, 0x73, 0x5f, 0x73, 0x77, 0x65
        /*0026*/ 	.byte	0x65, 0x70, 0x5f, 0x73, 0x72, 0x63, 0x2f, 0x69, 0x6e, 0x63, 0x6c, 0x75, 0x64, 0x65, 0x2f, 0x63
        /*0036*/ 	.byte	0x75, 0x74, 0x65, 0x2f, 0x70, 0x6f, 0x69, 0x6e, 0x74, 0x65, 0x72, 0x5f, 0x66, 0x6c, 0x61, 0x67
        /*0046*/ 	.byte	0x67, 0x65, 0x64, 0x2e, 0x68, 0x70, 0x70, 0x00
	.type		$str$26,@object
	.size		$str$26,($str$25 - $str$26)
$str$26:
        /*004e*/ 	.byte	0x2f, 0x74, 0x6d, 0x70, 0x2f, 0x63, 0x75, 0x74, 0x6c, 0x61, 0x73, 0x73, 0x5f, 0x73, 0x77, 0x65
        /*005e*/ 	.byte	0x65, 0x70, 0x5f, 0x73, 0x72, 0x63, 0x2f, 0x69, 0x6e, 0x63, 0x6c, 0x75, 0x64, 0x65, 0x2f, 0x63
        /*006e*/ 	.byte	0x75, 0x74, 0x65, 0x2f, 0x61, 0x74, 0x6f, 0x6d, 0x2f, 0x63, 0x6f, 0x70, 0x79, 0x5f, 0x74, 0x72
        /*007e*/ 	.byte	0x61, 0x69, 0x74, 0x73, 0x5f, 0x73, 0x6d, 0x31, 0x30, 0x30, 0x2e, 0x68, 0x70, 0x70, 0x00
	.type		$str$25,@object
	.size		$str$25,(__unnamed_1 - $str$25)
$str$25:
        /*008d*/ 	.byte	0x28, 0x28, 0x75, 0x69, 0x6e, 0x74, 0x33, 0x32, 0x5f, 0x74, 0x28, 0x74, 0x68, 0x72, 0x65, 0x61
        /*009d*/ 	.byte	0x64, 0x49, 0x64, 0x78, 0x2e, 0x78, 0x29, 0x20, 0x2f, 0x20, 0x33, 0x32, 0x29, 0x20, 0x25, 0x20
        /*00ad*/ 	.byte	0x34, 0x29, 0x20, 0x3d, 0x3d, 0x20, 0x28, 0x28, 0x28, 0x74, 0x6d, 0x65, 0x6d, 0x5f, 0x61, 0x64
        /*00bd*/ 	.byte	0x64, 0x72, 0x20, 0x3e, 0x3e, 0x20, 0x31, 0x36, 0x29, 0x20, 0x2f, 0x20, 0x33, 0x32, 0x29, 0x20
        /*00cd*/ 	.byte	0x25, 0x20, 0x34, 0x29, 0x00
	.type		__unnamed_1,@object
	.size		__unnamed_1,(__unnamed_2 - __unnamed_1)
__unnamed_1:
        /*00d2*/ 	.byte	0x61, 0x75, 0x74, 0x6f, 0x20, 0x63, 0x75, 0x74, 0x65, 0x3a, 0x3a, 0x61, 0x73, 0x5f, 0x70, 0x6f
        /* <DEDUP_REMOVED lines=24> */
        /*0262*/ 	.byte	0x34, 0x30, 0x39, 0x36, 0x3e, 0x3e, 0x3e, 0x3e, 0x5d, 0x00
	.type		__unnamed_2,@object
	.size		__unnamed_2,(.L_2 - __unnamed_2)
__unnamed_2:
        /* <DEDUP_REMOVED lines=42> */
        /*050c*/ 	.byte	0x3e, 0x3e, 0x5d, 0x00
.L_2:


//--------------------- .nv.shared._ZN7cutlass13device_kernelINS_4gemm6kernel13GemmUniversalIN4cute5tupleIJiiiiEEENS1_10collective13CollectiveMmaINS1_35MainloopSm100TmaUmmaWarpSpecializedILi6ELi2ELi4ENS5_IJNS4_1CILi1EEESB_SB_EEEEENS5_IJNSA_ILi128EEESE_NSA_ILi64EEEEEENS_10bfloat16_tENS5_IJlSB_lEEESH_SI_NS4_8TiledMMAINS4_8MMA_AtomIJNS4_20SM100_MMA_F16BF16_SSISH_SH_fLi128ELi128ELNS4_4UMMA5MajorE0ELSN_0ELNSM_7ScaleInE0ELSO_0EEEEEENS4_6LayoutISC_NS5_IJNSA_ILi0EEESS_SS_EEEEENS5_IJNS4_10UnderscoreESV_SV_EEEEENS4_13SM90_TMA_LOADENS4_14ComposedLayoutINS4_7SwizzleILi3ELi4ELi3EEENS4_18smem_ptr_flag_bitsILi16EEENSR_INS5_IJNSA_ILi8EEESF_EEENS5_IJSF_SB_EEEEEEEvNS4_8identityESY_S18_vS19_EENS_8epilogue10collective18CollectiveEpilogueINS1B_23Sm100TmaWarpSpecializedILi4ELi2ELi32ELb1ELb0EEEJSG_NS5_IJNSR_ISE_SB_EENSR_INSA_ILi32EEESB_EEEEESH_SI_SH_SI_NS1B_6fusion15FusionCallbacksIS1F_NS1K_17LinearCombinationISH_fSH_fLNS_15FloatRoundStyleE2EEESG_S1J_JEEENS4_5SM1004TMEM4LOAD26SM100_TMEM_LOAD_32dp32b32xESY_NSZ_INS10_ILi2ELi4ELi3EEES13_NSR_INS5_IJS14_S1H_EEENS5_IJS1H_SB_EEEEEEENS4_39AutoVectorizingCopyWithAssumedAlignmentILi128EEENS4_14SM90_TMA_STOREES1Y_S20_S20_EEEvvEEEEvNT_6ParamsE --------------------------
	.section	.nv.shared._ZN7cutlass13device_kernelINS_4gemm6kernel13GemmUniversalIN4cute5tupleIJiiiiEEENS1_10collective13CollectiveMmaINS1_35MainloopSm100TmaUmmaWarpSpecializedILi6ELi2ELi4ENS5_IJNS4_1CILi1EEESB_SB_EEEEENS5_IJNSA_ILi128EEESE_NSA_ILi64EEEEEENS_10bfloat16_tENS5_IJlSB_lEEESH_SI_NS4_8TiledMMAINS4_8MMA_AtomIJNS4_20SM100_MMA_F16BF16_SSISH_SH_fLi128ELi128ELNS4_4UMMA5MajorE0ELSN_0ELNSM_7ScaleInE0ELSO_0EEEEEENS4_6LayoutISC_NS5_IJNSA_ILi0EEESS_SS_EEEEENS5_IJNS4_10UnderscoreESV_SV_EEEEENS4_13SM90_TMA_LOADENS4_14ComposedLayoutINS4_7SwizzleILi3ELi4ELi3EEENS4_18smem_ptr_flag_bitsILi16EEENSR_INS5_IJNSA_ILi8EEESF_EEENS5_IJSF_SB_EEEEEEEvNS4_8identityESY_S18_vS19_EENS_8epilogue10collective18CollectiveEpilogueINS1B_23Sm100TmaWarpSpecializedILi4ELi2ELi32ELb1ELb0EEEJSG_NS5_IJNSR_ISE_SB_EENSR_INSA_ILi32EEESB_EEEEESH_SI_SH_SI_NS1B_6fusion15FusionCallbacksIS1F_NS1K_17LinearCombinationISH_fSH_fLNS_15FloatRoundStyleE2EEESG_S1J_JEEENS4_5SM1004TMEM4LOAD26SM100_TMEM_LOAD_32dp32b32xESY_NSZ_INS10_ILi2ELi4ELi3EEES13_NSR_INS5_IJS14_S1H_EEENS5_IJS1H_SB_EEEEEEENS4_39AutoVectorizingCopyWithAssumedAlignmentILi128EEENS4_14SM90_TMA_STOREES1Y_S20_S20_EEEvvEEEEvNT_6ParamsE,"aw",@nobits
	.sectionflags	@""
	.align	16
	.zero		1024


//--------------------- .nv.shared.reserved.0     --------------------------
	.section	.nv.shared.reserved.0,"aw",@nobits
	.weak		__nv_reservedSMEM_offset_0_alias
	.size		__nv_reservedSMEM_offset_0_alias, 0, 64
	.other		__nv_reservedSMEM_offset_0_alias,@"STO_CUDA_RESERVED_SHARED STV_DEFAULT"
__nv_reservedSMEM_offset_0_alias:
	.zero		0
.nv.shared.reserved.0:
	.zero		64
	.weak		__nv_reservedSMEM_tcgen05_partition
	.type		__nv_reservedSMEM_tcgen05_partition,@object
	.size		__nv_reservedSMEM_tcgen05_partition,(.L_0 - __nv_reservedSMEM_tcgen05_partition)
__nv_reservedSMEM_tcgen05_partition:
	.zero		32
.L_0:


//--------------------- .nv.global                --------------------------
	.section	.nv.global,"aw",@nobits
.nv.global:
	.type		_ZN40_INTERNAL_33a11a3e_4_k_cu_944a48ad_160154cute1_E,@object
	.size		_ZN40_INTERNAL_33a11a3e_4_k_cu_944a48ad_160154cute1_E,(_ZN40_INTERNAL_33a11a3e_4_k_cu_944a48ad_160154cuda3std3__45__cpo6cbeginE - _ZN40_INTERNAL_33a11a3e_4_k_cu_944a48ad_160154cute1_E)
_ZN40_INTERNAL_33a11a3e_4_k_cu_944a48ad_160154cute1_E:
	.zero		1
	.type		_ZN40_INTERNAL_33a11a3e_4_k_cu_944a48ad_160154cuda3std3__45__cpo6cbeginE,@object
	.size		_ZN40_INTERNAL_33a11a3e_4_k_cu_944a48ad_160154cuda3std3__45__cpo6cbeginE,(_ZN40_INTERNAL_33a11a3e_4_k_cu_944a48ad_160154cuda3std3__48in_placeE - _ZN40_INTERNAL_33a11a3e_4_k_cu_944a48ad_160154cuda3std3__45__cpo6cbeginE)
_ZN40_INTERNAL_33a11a3e_4_k_cu_944a48ad_160154cuda3std3__45__cpo6cbeginE:
	.zero		1
	.type		_ZN40_INTERNAL_33a11a3e_4_k_cu_944a48ad_160154cuda3std3__48in_placeE,@object
	.size		_ZN40_INTERNAL_33a11a3e_4_k_cu_944a48ad_160154cuda3std3__48in_placeE,(_ZN40_INTERNAL_33a11a3e_4_k_cu_944a48ad_160154cuda3std6ranges3__45__cpo9iter_moveE - _ZN40_INTERNAL_33a11a3e_4_k_cu_944a48ad_160154cuda3std3__48in_placeE)
_ZN40_INTERNAL_33a11a3e_4_k_cu_944a48ad_160154cuda3std3__48in_placeE:
	.zero		1
	.type		_ZN40_INTERNAL_33a11a3e_4_k_cu_944a48ad_160154cuda3std6ranges3__45__cpo9iter_moveE,@object
	.size		_ZN40_INTERNAL_33a11a3e_4_k_cu_944a48ad_160154cuda3std6ranges3__45__cpo9iter_moveE,(_ZN40_INTERNAL_33a11a3e_4_k_cu_944a48ad_160154cuda3std3__45__cpo5beginE - _ZN40_INTERNAL_33a11a3e_4_k_cu_944a48ad_160154cuda3std6ranges3__45__cpo9iter_moveE)
_ZN40_INTERNAL_33a11a3e_4_k_cu_944a48ad_160154cuda3std6ranges3__45__cpo9iter_moveE:
	.zero		1
	.type		_ZN40_INTERNAL_33a11a3e_4_k_cu_944a48ad_160154cuda3std3__45__cpo5beginE,@object
	.size		_ZN40_INTERNAL_33a11a3e_4_k_cu_944a48ad_160154cuda3std3__45__cpo5beginE,(_ZN40_INTERNAL_33a11a3e_4_k_cu_944a48ad_160154cuda3std3__442_GLOBAL__N__33a11a3e_4_k_cu_944a48ad_160156ignoreE - _ZN40_INTERNAL_33a11a3e_4_k_cu_944a48ad_160154cuda3std3__45__cpo5beginE)
_ZN40_INTERNAL_33a11a3e_4_k_cu_944a48ad_160154cuda3std3__45__cpo5beginE:
	.zero		1
	.type		_ZN40_INTERNAL_33a11a3e_4_k_cu_944a48ad_160154cuda3std3__442_GLOBAL__N__33a11a3e_4_k_cu_944a48ad_160156ignoreE,@object
	.size		_ZN40_INTERNAL_33a11a3e_4_k_cu_944a48ad_160154cuda3std3__442_GLOBAL__N__33a11a3e_4_k_cu_944a48ad_160156ignoreE,(_ZN40_INTERNAL_33a11a3e_4_k_cu_944a48ad_160154cute7productE - _ZN40_INTERNAL_33a11a3e_4_k_cu_944a48ad_160154cuda3std3__442_GLOBAL__N__33a11a3e_4_k_cu_944a48ad_160156ignoreE)
_ZN40_INTERNAL_33a11a3e_4_k_cu_944a48ad_160154cuda3std3__442_GLOBAL__N__33a11a3e_4_k_cu_944a48ad_160156ignoreE:
	.zero		1
	.type		_ZN40_INTERNAL_33a11a3e_4_k_cu_944a48ad_160154cute7productE,@object
	.size		_ZN40_INTERNAL_33a11a3e_4_k_cu_944a48ad_160154cute7productE,(_ZN40_INTERNAL_33a11a3e_4_k_cu_944a48ad_160154cuda3std3__45__cpo3endE - _ZN40_INTERNAL_33a11a3e_4_k_cu_944a48ad_160154cute7productE)
_ZN40_INTERNAL_33a11a3e_4_k_cu_944a48ad_160154cute7productE:
	.zero		1
	.type		_ZN40_INTERNAL_33a11a3e_4_k_cu_944a48ad_160154cuda3std3__45__cpo3endE,@object
	.size		_ZN40_INTERNAL_33a11a3e_4_k_cu_944a48ad_160154cuda3std3__45__cpo3endE,(_ZN40_INTERNAL_33a11a3e_4_k_cu_944a48ad_160154cuda3std3__419piecewise_constructE - _ZN40_INTERNAL_33a11a3e_4_k_cu_944a48ad_160154cuda3std3__45__cpo3endE)
_ZN40_INTERNAL_33a11a3e_4_k_cu_944a48ad_160154cuda3std3__45__cpo3endE:
	.zero		1
	.type		_ZN40_INTERNAL_33a11a3e_4_k_cu_944a48ad_160154cuda3std3__419piecewise_constructE,@object
	.size		_ZN40_INTERNAL_33a11a3e_4_k_cu_944a48ad_160154cuda3std3__419piecewise_constructE,(_ZN40_INTERNAL_33a11a3e_4_k_cu_944a48ad_160154cuda3std3__45__cpo4cendE - _ZN40_INTERNAL_33a11a3e_4_k_cu_944a48ad_160154cuda3std3__419piecewise_constructE)
_ZN40_INTERNAL_33a11a3e_4_k_cu_944a48ad_160154cuda3std3__419piecewise_constructE:
	.zero		1
	.type		_ZN40_INTERNAL_33a11a3e_4_k_cu_944a48ad_160154cuda3std3__45__cpo4cendE,@object
	.size		_ZN40_INTERNAL_33a11a3e_4_k_cu_944a48ad_160154cuda3std3__45__cpo4cendE,(_ZN40_INTERNAL_33a11a3e_4_k_cu_944a48ad_160154cuda3std6ranges3__45__cpo4swapE - _ZN40_INTERNAL_33a11a3e_4_k_cu_944a48ad_160154cuda3std3__45__cpo4cendE)
_ZN40_INTERNAL_33a11a3e_4_k_cu_944a48ad_160154cuda3std3__45__cpo4cendE:
	.zero		1
	.type		_ZN40_INTERNAL_33a11a3e_4_k_cu_944a48ad_160154cuda3std6ranges3__45__cpo4swapE,@object
	.size		_ZN40_INTERNAL_33a11a3e_4_k_cu_944a48ad_160154cuda3std6ranges3__45__cpo4swapE,(.L_10 - _ZN40_INTERNAL_33a11a3e_4_k_cu_944a48ad_160154cuda3std6ranges3__45__cpo4swapE)
_ZN40_INTERNAL_33a11a3e_4_k_cu_944a48ad_160154cuda3std6ranges3__45__cpo4swapE:
	.zero		1
.L_10:


//--------------------- .nv.constant0._ZN7cutlass13device_kernelINS_4gemm6kernel13GemmUniversalIN4cute5tupleIJiiiiEEENS1_10collective13CollectiveMmaINS1_35MainloopSm100TmaUmmaWarpSpecializedILi6ELi2ELi4ENS5_IJNS4_1CILi1EEESB_SB_EEEEENS5_IJNSA_ILi128EEESE_NSA_ILi64EEEEEENS_10bfloat16_tENS5_IJlSB_lEEESH_SI_NS4_8TiledMMAINS4_8MMA_AtomIJNS4_20SM100_MMA_F16BF16_SSISH_SH_fLi128ELi128ELNS4_4UMMA5MajorE0ELSN_0ELNSM_7ScaleInE0ELSO_0EEEEEENS4_6LayoutISC_NS5_IJNSA_ILi0EEESS_SS_EEEEENS5_IJNS4_10UnderscoreESV_SV_EEEEENS4_13SM90_TMA_LOADENS4_14ComposedLayoutINS4_7SwizzleILi3ELi4ELi3EEENS4_18smem_ptr_flag_bitsILi16EEENSR_INS5_IJNSA_ILi8EEESF_EEENS5_IJSF_SB_EEEEEEEvNS4_8identityESY_S18_vS19_EENS_8epilogue10collective18CollectiveEpilogueINS1B_23Sm100TmaWarpSpecializedILi4ELi2ELi32ELb1ELb0EEEJSG_NS5_IJNSR_ISE_SB_EENSR_INSA_ILi32EEESB_EEEEESH_SI_SH_SI_NS1B_6fusion15FusionCallbacksIS1F_NS1K_17LinearCombinationISH_fSH_fLNS_15FloatRoundStyleE2EEESG_S1J_JEEENS4_5SM1004TMEM4LOAD26SM100_TMEM_LOAD_32dp32b32xESY_NSZ_INS10_ILi2ELi4ELi3EEES13_NSR_INS5_IJS14_S1H_EEENS5_IJS1H_SB_EEEEEEENS4_39AutoVectorizingCopyWithAssumedAlignmentILi128EEENS4_14SM90_TMA_STOREES1Y_S20_S20_EEEvvEEEEvNT_6ParamsE --------------------------
	.section	.nv.constant0._ZN7cutlass13device_kernelINS_4gemm6kernel13GemmUniversalIN4cute5tupleIJiiiiEEENS1_10collective13CollectiveMmaINS1_35MainloopSm100TmaUmmaWarpSpecializedILi6ELi2ELi4ENS5_IJNS4_1CILi1EEESB_SB_EEEEENS5_IJNSA_ILi128EEESE_NSA_ILi64EEEEEENS_10bfloat16_tENS5_IJlSB_lEEESH_SI_NS4_8TiledMMAINS4_8MMA_AtomIJNS4_20SM100_MMA_F16BF16_SSISH_SH_fLi128ELi128ELNS4_4UMMA5MajorE0ELSN_0ELNSM_7ScaleInE0ELSO_0EEEEEENS4_6LayoutISC_NS5_IJNSA_ILi0EEESS_SS_EEEEENS5_IJNS4_10UnderscoreESV_SV_EEEEENS4_13SM90_TMA_LOADENS4_14ComposedLayoutINS4_7SwizzleILi3ELi4ELi3EEENS4_18smem_ptr_flag_bitsILi16EEENSR_INS5_IJNSA_ILi8EEESF_EEENS5_IJSF_SB_EEEEEEEvNS4_8identityESY_S18_vS19_EENS_8epilogue10collective18CollectiveEpilogueINS1B_23Sm100TmaWarpSpecializedILi4ELi2ELi32ELb1ELb0EEEJSG_NS5_IJNSR_ISE_SB_EENSR_INSA_ILi32EEESB_EEEEESH_SI_SH_SI_NS1B_6fusion15FusionCallbacksIS1F_NS1K_17LinearCombinationISH_fSH_fLNS_15FloatRoundStyleE2EEESG_S1J_JEEENS4_5SM1004TMEM4LOAD26SM100_TMEM_LOAD_32dp32b32xESY_NSZ_INS10_ILi2ELi4ELi3EEES13_NSR_INS5_IJS14_S1H_EEENS5_IJS1H_SB_EEEEEEENS4_39AutoVectorizingCopyWithAssumedAlignmentILi128EEENS4_14SM90_TMA_STOREES1Y_S20_S20_EEEvvEEEEvNT_6ParamsE,"a",@progbits
	.sectionflags	@""
	.align	4
.nv.constant0._ZN7cutlass13device_kernelINS_4gemm6kernel13GemmUniversalIN4cute5tupleIJiiiiEEENS1_10collective13CollectiveMmaINS1_35MainloopSm100TmaUmmaWarpSpecializedILi6ELi2ELi4ENS5_IJNS4_1CILi1EEESB_SB_EEEEENS5_IJNSA_ILi128EEESE_NSA_ILi64EEEEEENS_10bfloat16_tENS5_IJlSB_lEEESH_SI_NS4_8TiledMMAINS4_8MMA_AtomIJNS4_20SM100_MMA_F16BF16_SSISH_SH_fLi128ELi128ELNS4_4UMMA5MajorE0ELSN_0ELNSM_7ScaleInE0ELSO_0EEEEEENS4_6LayoutISC_NS5_IJNSA_ILi0EEESS_SS_EEEEENS5_IJNS4_10UnderscoreESV_SV_EEEEENS4_13SM90_TMA_LOADENS4_14ComposedLayoutINS4_7SwizzleILi3ELi4ELi3EEENS4_18smem_ptr_flag_bitsILi16EEENSR_INS5_IJNSA_ILi8EEESF_EEENS5_IJSF_SB_EEEEEEEvNS4_8identityESY_S18_vS19_EENS_8epilogue10collective18CollectiveEpilogueINS1B_23Sm100TmaWarpSpecializedILi4ELi2ELi32ELb1ELb0EEEJSG_NS5_IJNSR_ISE_SB_EENSR_INSA_ILi32EEESB_EEEEESH_SI_SH_SI_NS1B_6fusion15FusionCallbacksIS1F_NS1K_17LinearCombinationISH_fSH_fLNS_15FloatRoundStyleE2EEESG_S1J_JEEENS4_5SM1004TMEM4LOAD26SM100_TMEM_LOAD_32dp32b32xESY_NSZ_INS10_ILi2ELi4ELi3EEES13_NSR_INS5_IJS14_S1H_EEENS5_IJS1H_SB_EEEEEEENS4_39AutoVectorizingCopyWithAssumedAlignmentILi128EEENS4_14SM90_TMA_STOREES1Y_S20_S20_EEEvvEEEEvNT_6ParamsE:
	.zero		2944


//--------------------- SYMBOLS --------------------------

	.type		.nv.reservedSmem.offset0,@object
	.size		.nv.reservedSmem.offset0,0x4
	.type		.nv.reservedSmem.cap,@object
	.size		.nv.reservedSmem.cap,0x4
	.type		__assertfail,@function
